	.target	sm_90a

	.elftype	@"ET_EXEC"


//--------------------- .note.nv.tkinfo           --------------------------
	.section	.note.nv.tkinfo,"",@"SHT_NOTE"
	.sectionflags	@"SHF_NOTE_NV_TKINFO"
	.tkinfo
        /*0018*/ 	.word	0x00000002
        /*0030*/ 	.string	""
        /*0030*/ 	.string	"ptxas"
        /*0030*/ 	.string	"Cuda compilation tools, release 13.0, V13.0.88"
        /*0030*/ 	.string	"Build cuda_13.0.r13.0/compiler.36424714_0"
        /*0030*/ 	.string	"-arch sm_90a -m 64 "



//--------------------- .note.nv.cuinfo           --------------------------
	.section	.note.nv.cuinfo,"",@"SHT_NOTE"
	.sectionflags	@"SHF_NOTE_NV_CUINFO"
        /*0018*/ 	.short	0x0002
        /*001a*/ 	.short	0x005a
        /*001c*/ 	.short	0x0082
	.zero		2


//--------------------- .nv.info                  --------------------------
	.section	.nv.info,"",@"SHT_CUDA_INFO"
	.align	4


	//----- nvinfo : EIATTR_REGCOUNT
	.align		4
        /*0000*/ 	.byte	0x04, 0x2f
        /*0002*/ 	.short	(.L_12 - .L_11)
	.align		4
.L_11:
        /*0004*/ 	.word	index@(_ZN7cutlass13device_kernelINS_4conv6kernel13ConvUniversalINS1_16ConvProblemShapeILNS1_8OperatorE1ELi2EEENS1_10collective14CollectiveConvINS1_46MainloopSm90TmaGmmaWarpSpecializedImplicitGemmILS5_1ELi4ELi2EN4cute5tupleIJNSA_1CILi2EEENSC_ILi1EEESE_EEENS1_36KernelImplicitTmaWarpSpecializedSm90ELi1EEENSB_IJNSC_ILi256EEENSC_ILi128EEENSB_IJNSC_ILi64EEEEEEEEENS_6half_tESN_NSA_8TiledMMAINSA_8MMA_AtomIJNSA_4SM904GMMA26MMA_64x128x16_F32F16F16_SSILNSR_5MajorE0ELST_1ELNSR_7ScaleInE1ELSU_1EEEEEENSA_6LayoutINSB_IJSE_SE_SE_EEENSB_IJNSC_ILi0EEESZ_SZ_EEEEENSB_IJNSA_10UnderscoreES12_S12_EEEEENS7_6detail26Sm90ImplicitGemmTileTraitsINSA_20SM90_TMA_LOAD_IM2COLENSA_14ComposedLayoutINSA_7SwizzleILi3ELi4ELi3EEENSA_18smem_ptr_flag_bitsILi16EEENSX_INSB_IJNSB_IJNSC_ILi8EEENSC_ILi32EEEEEENSB_IJSK_SE_EEENSB_IJSE_NSC_ILi4EEEEEEEEENSB_IJNSB_IJSK_NSC_ILi512EEEEEENSB_IJSE_SZ_EEENSB_IJSZ_NSC_ILi16384EEEEEEEEEEEEEvEENS16_INSA_23SM90_TMA_LOAD_MULTICASTENS18_IS1A_S1C_NSX_INSB_IJNSB_IJSK_SD_EEENSB_IJS1D_S1D_EEES1I_EEENSB_IJNSB_IJSE_NSC_ILi4096EEEEEES1L_NSB_IJSZ_NSC_ILi8192EEEEEEEEEEEEEvEEEENS_8epilogue10collective6detail29Sm90TmaWarpSpecializedAdapterINS27_15DefaultEpilogueISN_NSB_IJNSB_IJlllEEESE_SZ_EEES2C_NS26_6thread17LinearCombinationISN_Li1EffLNS2D_9ScaleType4KindE0ELNS_15FloatRoundStyleE2ESN_EENS_4gemm15EpilogueDefaultEEEEEvvEEEEvNT_6ParamsE)
        /*0008*/ 	.word	0x000000ff


	//----- nvinfo : EIATTR_FRAME_SIZE
	.align		4
.L_12:
        /*000c*/ 	.byte	0x04, 0x11
        /*000e*/ 	.short	(.L_14 - .L_13)
	.align		4
.L_13:
        /*0010*/ 	.word	index@(_ZN7cutlass13device_kernelINS_4conv6kernel13ConvUniversalINS1_16ConvProblemShapeILNS1_8OperatorE1ELi2EEENS1_10collective14CollectiveConvINS1_46MainloopSm90TmaGmmaWarpSpecializedImplicitGemmILS5_1ELi4ELi2EN4cute5tupleIJNSA_1CILi2EEENSC_ILi1EEESE_EEENS1_36KernelImplicitTmaWarpSpecializedSm90ELi1EEENSB_IJNSC_ILi256EEENSC_ILi128EEENSB_IJNSC_ILi64EEEEEEEEENS_6half_tESN_NSA_8TiledMMAINSA_8MMA_AtomIJNSA_4SM904GMMA26MMA_64x128x16_F32F16F16_SSILNSR_5MajorE0ELST_1ELNSR_7ScaleInE1ELSU_1EEEEEENSA_6LayoutINSB_IJSE_SE_SE_EEENSB_IJNSC_ILi0EEESZ_SZ_EEEEENSB_IJNSA_10UnderscoreES12_S12_EEEEENS7_6detail26Sm90ImplicitGemmTileTraitsINSA_20SM90_TMA_LOAD_IM2COLENSA_14ComposedLayoutINSA_7SwizzleILi3ELi4ELi3EEENSA_18smem_ptr_flag_bitsILi16EEENSX_INSB_IJNSB_IJNSC_ILi8EEENSC_ILi32EEEEEENSB_IJSK_SE_EEENSB_IJSE_NSC_ILi4EEEEEEEEENSB_IJNSB_IJSK_NSC_ILi512EEEEEENSB_IJSE_SZ_EEENSB_IJSZ_NSC_ILi16384EEEEEEEEEEEEEvEENS16_INSA_23SM90_TMA_LOAD_MULTICASTENS18_IS1A_S1C_NSX_INSB_IJNSB_IJSK_SD_EEENSB_IJS1D_S1D_EEES1I_EEENSB_IJNSB_IJSE_NSC_ILi4096EEEEEES1L_NSB_IJSZ_NSC_ILi8192EEEEEEEEEEEEEvEEEENS_8epilogue10collective6detail29Sm90TmaWarpSpecializedAdapterINS27_15DefaultEpilogueISN_NSB_IJNSB_IJlllEEESE_SZ_EEES2C_NS26_6thread17LinearCombinationISN_Li1EffLNS2D_9ScaleType4KindE0ELNS_15FloatRoundStyleE2ESN_EENS_4gemm15EpilogueDefaultEEEEEvvEEEEvNT_6ParamsE)
        /*0014*/ 	.word	0x000003f0


	//----- nvinfo : EIATTR_MIN_STACK_SIZE
	.align		4
.L_14:
        /*0018*/ 	.byte	0x04, 0x12
        /*001a*/ 	.short	(.L_16 - .L_15)
	.align		4
.L_15:
        /*001c*/ 	.word	index@(_ZN7cutlass13device_kernelINS_4conv6kernel13ConvUniversalINS1_16ConvProblemShapeILNS1_8OperatorE1ELi2EEENS1_10collective14CollectiveConvINS1_46MainloopSm90TmaGmmaWarpSpecializedImplicitGemmILS5_1ELi4ELi2EN4cute5tupleIJNSA_1CILi2EEENSC_ILi1EEESE_EEENS1_36KernelImplicitTmaWarpSpecializedSm90ELi1EEENSB_IJNSC_ILi256EEENSC_ILi128EEENSB_IJNSC_ILi64EEEEEEEEENS_6half_tESN_NSA_8TiledMMAINSA_8MMA_AtomIJNSA_4SM904GMMA26MMA_64x128x16_F32F16F16_SSILNSR_5MajorE0ELST_1ELNSR_7ScaleInE1ELSU_1EEEEEENSA_6LayoutINSB_IJSE_SE_SE_EEENSB_IJNSC_ILi0EEESZ_SZ_EEEEENSB_IJNSA_10UnderscoreES12_S12_EEEEENS7_6detail26Sm90ImplicitGemmTileTraitsINSA_20SM90_TMA_LOAD_IM2COLENSA_14ComposedLayoutINSA_7SwizzleILi3ELi4ELi3EEENSA_18smem_ptr_flag_bitsILi16EEENSX_INSB_IJNSB_IJNSC_ILi8EEENSC_ILi32EEEEEENSB_IJSK_SE_EEENSB_IJSE_NSC_ILi4EEEEEEEEENSB_IJNSB_IJSK_NSC_ILi512EEEEEENSB_IJSE_SZ_EEENSB_IJSZ_NSC_ILi16384EEEEEEEEEEEEEvEENS16_INSA_23SM90_TMA_LOAD_MULTICASTENS18_IS1A_S1C_NSX_INSB_IJNSB_IJSK_SD_EEENSB_IJS1D_S1D_EEES1I_EEENSB_IJNSB_IJSE_NSC_ILi4096EEEEEES1L_NSB_IJSZ_NSC_ILi8192EEEEEEEEEEEEEvEEEENS_8epilogue10collective6detail29Sm90TmaWarpSpecializedAdapterINS27_15DefaultEpilogueISN_NSB_IJNSB_IJlllEEESE_SZ_EEES2C_NS26_6thread17LinearCombinationISN_Li1EffLNS2D_9ScaleType4KindE0ELNS_15FloatRoundStyleE2ESN_EENS_4gemm15EpilogueDefaultEEEEEvvEEEEvNT_6ParamsE)
        /*0020*/ 	.word	0x000003f0
.L_16:


//--------------------- .nv.compat                --------------------------
	.section	.nv.compat,"",@"SHT_CUDA_COMPAT_INFO"
	.align	4
        /*0000*/ 	.byte	0x02, 0x09, 0x01, 0x00, 0x02, 0x02, 0x04, 0x00, 0x02, 0x05, 0x05, 0x00, 0x03, 0x07, 0x01, 0x01
        /*0010*/ 	.byte	0x02, 0x03, 0x01, 0x00, 0x02, 0x06, 0x01, 0x00, 0x04, 0x0b, 0x08, 0x00, 0x00, 0x00, 0x00, 0x00
        /*0020*/ 	.byte	0x00, 0x00, 0x00, 0x00


//--------------------- .nv.info._ZN7cutlass13device_kernelINS_4conv6kernel13ConvUniversalINS1_16ConvProblemShapeILNS1_8OperatorE1ELi2EEENS1_10collective14CollectiveConvINS1_46MainloopSm90TmaGmmaWarpSpecializedImplicitGemmILS5_1ELi4ELi2EN4cute5tupleIJNSA_1CILi2EEENSC_ILi1EEESE_EEENS1_36KernelImplicitTmaWarpSpecializedSm90ELi1EEENSB_IJNSC_ILi256EEENSC_ILi128EEENSB_IJNSC_ILi64EEEEEEEEENS_6half_tESN_NSA_8TiledMMAINSA_8MMA_AtomIJNSA_4SM904GMMA26MMA_64x128x16_F32F16F16_SSILNSR_5MajorE0ELST_1ELNSR_7ScaleInE1ELSU_1EEEEEENSA_6LayoutINSB_IJSE_SE_SE_EEENSB_IJNSC_ILi0EEESZ_SZ_EEEEENSB_IJNSA_10UnderscoreES12_S12_EEEEENS7_6detail26Sm90ImplicitGemmTileTraitsINSA_20SM90_TMA_LOAD_IM2COLENSA_14ComposedLayoutINSA_7SwizzleILi3ELi4ELi3EEENSA_18smem_ptr_flag_bitsILi16EEENSX_INSB_IJNSB_IJNSC_ILi8EEENSC_ILi32EEEEEENSB_IJSK_SE_EEENSB_IJSE_NSC_ILi4EEEEEEEEENSB_IJNSB_IJSK_NSC_ILi512EEEEEENSB_IJSE_SZ_EEENSB_IJSZ_NSC_ILi16384EEEEEEEEEEEEEvEENS16_INSA_23SM90_TMA_LOAD_MULTICASTENS18_IS1A_S1C_NSX_INSB_IJNSB_IJSK_SD_EEENSB_IJS1D_S1D_EEES1I_EEENSB_IJNSB_IJSE_NSC_ILi4096EEEEEES1L_NSB_IJSZ_NSC_ILi8192EEEEEEEEEEEEEvEEEENS_8epilogue10collective6detail29Sm90TmaWarpSpecializedAdapterINS27_15DefaultEpilogueISN_NSB_IJNSB_IJlllEEESE_SZ_EEES2C_NS26_6thread17LinearCombinationISN_Li1EffLNS2D_9ScaleType4KindE0ELNS_15FloatRoundStyleE2ESN_EENS_4gemm15EpilogueDefaultEEEEEvvEEEEvNT_6ParamsE --------------------------
	.section	.nv.info._ZN7cutlass13device_kernelINS_4conv6kernel13ConvUniversalINS1_16ConvProblemShapeILNS1_8OperatorE1ELi2EEENS1_10collective14CollectiveConvINS1_46MainloopSm90TmaGmmaWarpSpecializedImplicitGemmILS5_1ELi4ELi2EN4cute5tupleIJNSA_1CILi2EEENSC_ILi1EEESE_EEENS1_36KernelImplicitTmaWarpSpecializedSm90ELi1EEENSB_IJNSC_ILi256EEENSC_ILi128EEENSB_IJNSC_ILi64EEEEEEEEENS_6half_tESN_NSA_8TiledMMAINSA_8MMA_AtomIJNSA_4SM904GMMA26MMA_64x128x16_F32F16F16_SSILNSR_5MajorE0ELST_1ELNSR_7ScaleInE1ELSU_1EEEEEENSA_6LayoutINSB_IJSE_SE_SE_EEENSB_IJNSC_ILi0EEESZ_SZ_EEEEENSB_IJNSA_10UnderscoreES12_S12_EEEEENS7_6detail26Sm90ImplicitGemmTileTraitsINSA_20SM90_TMA_LOAD_IM2COLENSA_14ComposedLayoutINSA_7SwizzleILi3ELi4ELi3EEENSA_18smem_ptr_flag_bitsILi16EEENSX_INSB_IJNSB_IJNSC_ILi8EEENSC_ILi32EEEEEENSB_IJSK_SE_EEENSB_IJSE_NSC_ILi4EEEEEEEEENSB_IJNSB_IJSK_NSC_ILi512EEEEEENSB_IJSE_SZ_EEENSB_IJSZ_NSC_ILi16384EEEEEEEEEEEEEvEENS16_INSA_23SM90_TMA_LOAD_MULTICASTENS18_IS1A_S1C_NSX_INSB_IJNSB_IJSK_SD_EEENSB_IJS1D_S1D_EEES1I_EEENSB_IJNSB_IJSE_NSC_ILi4096EEEEEES1L_NSB_IJSZ_NSC_ILi8192EEEEEEEEEEEEEvEEEENS_8epilogue10collective6detail29Sm90TmaWarpSpecializedAdapterINS27_15DefaultEpilogueISN_NSB_IJNSB_IJlllEEESE_SZ_EEES2C_NS26_6thread17LinearCombinationISN_Li1EffLNS2D_9ScaleType4KindE0ELNS_15FloatRoundStyleE2ESN_EENS_4gemm15EpilogueDefaultEEEEEvvEEEEvNT_6ParamsE,"",@"SHT_CUDA_INFO"
	.sectionflags	@""
	.align	4


	//----- nvinfo : EIATTR_CUDA_API_VERSION
	.align		4
        /*0000*/ 	.byte	0x04, 0x37
        /*0002*/ 	.short	(.L_18 - .L_17)
.L_17:
        /*0004*/ 	.word	0x00000082


	//----- nvinfo : EIATTR_KPARAM_INFO
	.align		4
.L_18:
        /*0008*/ 	.byte	0x04, 0x17
        /*000a*/ 	.short	(.L_20 - .L_19)
.L_19:
        /*000c*/ 	.word	0x00000000
        /*0010*/ 	.short	0x0000
        /*0012*/ 	.short	0x0070
        /*0014*/ 	.byte	0x00, 0xf0, 0x01, 0x0e


	//----- nvinfo : EIATTR_SPARSE_MMA_MASK
	.align		4
.L_20:
        /*0018*/ 	.byte	0x03, 0x50
        /*001a*/ 	.short	0x0000


	//----- nvinfo : EIATTR_MAXREG_COUNT
	.align		4
        /*001c*/ 	.byte	0x03, 0x1b
        /*001e*/ 	.short	0x00ff


	//----- nvinfo : EIATTR_NUM_BARRIERS
	.align		4
        /*0020*/ 	.byte	0x02, 0x4c
        /*0022*/ 	.byte	0x01
	.zero		1


	//----- nvinfo : EIATTR_ANNOTATIONS
	.align		4
        /*0024*/ 	.byte	0x04, 0x55
        /*0026*/ 	.short	(.L_22 - .L_21)


	//   ....[0]....
.L_21:
        /*0028*/ 	.word	0x00000001
        /*002c*/ 	.byte	0xb0, 0x0a, 0x00, 0x00, 0x01, 0x00, 0x00, 0x00, 0xf0, 0x0a, 0x00, 0x00, 0x01, 0x00, 0x00, 0x00
        /* <DEDUP_REMOVED lines=372> */
        /*177c*/ 	.byte	0xe0, 0x22, 0x01, 0x00, 0x01, 0x00, 0x00, 0x00, 0xc0, 0x25, 0x01, 0x00


	//----- nvinfo : EIATTR_MERCURY_ISA_VERSION
	.align		4
.L_22:
        /*1788*/ 	.byte	0x03, 0x5f
        /*178a*/ 	.short	0x0101


	//----- nvinfo : EIATTR_COOP_GROUP_MASK_REGIDS
	.align		4
        /*178c*/ 	.byte	0x04, 0x29
        /*178e*/ 	.short	(.L_24 - .L_23)


	//   ....[0]....
.L_23:
        /*1790*/ 	.word	0xffffffff


	//   ....[1]....
        /*1794*/ 	.word	0xffffffff


	//   ....[2]....
        /*1798*/ 	.word	0xffffffff


	//   ....[3]....
        /*179c*/ 	.word	0xffffffff


	//----- nvinfo : EIATTR_COOP_GROUP_INSTR_OFFSETS
	.align		4
.L_24:
        /*17a0*/ 	.byte	0x04, 0x28
        /*17a2*/ 	.short	(.L_26 - .L_25)


	//   ....[0]....
.L_25:
        /*17a4*/ 	.word	0x00000080


	//   ....[1]....
        /*17a8*/ 	.word	0x000000b0


	//   ....[2]....
        /*17ac*/ 	.word	0x000001b0


	//   ....[3]....
        /*17b0*/ 	.word	0x000006d0


	//----- nvinfo : EIATTR_MBARRIER_INSTR_OFFSETS
	.align		4
.L_26:
        /*17b4*/ 	.byte	0x04, 0x39
        /*17b6*/ 	.short	(.L_28 - .L_27)


	//   ....[0]....
.L_27:
        /*17b8*/ 	.word	0x000003c0
        /*17bc*/ 	.word	0x000000ff
        /*17c0*/ 	.word	0x00030000
        /*17c4*/ 	.short	0x0100
        /*17c6*/ 	.byte	0x0a
	.zero		1


	//   ....[1]....
        /*17c8*/ 	.word	0x000003d0
        /*17cc*/ 	.word	0x000000ff
        /*17d0*/ 	.word	0x00030020
        /*17d4*/ 	.short	0x0100
        /*17d6*/ 	.byte	0x0a
	.zero		1


	//   ....[2]....
        /*17d8*/ 	.word	0x000003e0
        /*17dc*/ 	.word	0x000000ff
        /*17e0*/ 	.word	0x00030008
        /*17e4*/ 	.short	0x0100
        /*17e6*/ 	.byte	0x0a
	.zero		1


	//   ....[3]....
        /*17e8*/ 	.word	0x000003f0
        /*17ec*/ 	.word	0x000000ff
        /*17f0*/ 	.word	0x00030028
        /*17f4*/ 	.short	0x0100
        /*17f6*/ 	.byte	0x0a
	.zero		1


	//   ....[4]....
        /*17f8*/ 	.word	0x00000400
        /*17fc*/ 	.word	0x000000ff
        /*1800*/ 	.word	0x00030010
        /*1804*/ 	.short	0x0100
        /*1806*/ 	.byte	0x0a
	.zero		1


	//   ....[5]....
        /*1808*/ 	.word	0x00000410
        /*180c*/ 	.word	0x000000ff
        /*1810*/ 	.word	0x00030030
        /*1814*/ 	.short	0x0100
        /*1816*/ 	.byte	0x0a
	.zero		1


	//   ....[6]....
        /*1818*/ 	.word	0x00000420
        /*181c*/ 	.word	0x000000ff
        /*1820*/ 	.word	0x00030018
        /*1824*/ 	.short	0x0100
        /*1826*/ 	.byte	0x0a
	.zero		1


	//   ....[7]....
        /*1828*/ 	.word	0x00000430
        /*182c*/ 	.word	0x000000ff
        /*1830*/ 	.word	0x00030038
        /*1834*/ 	.short	0x0100
        /*1836*/ 	.byte	0x0a
	.zero		1


	//   ....[8]....
        /*1838*/ 	.word	0x00001590
        /*183c*/ 	.word	0x00000003
        /*1840*/ 	.word	0x00030000
        /*1844*/ 	.short	0x010a
        /*1846*/ 	.byte	0x3f
	.zero		1


	//   ....[9]....
        /*1848*/ 	.word	0x000039d0
        /*184c*/ 	.word	0x00000000
        /*1850*/ 	.word	0x00030000
        /*1854*/ 	.short	0x010a
        /*1856*/ 	.byte	0x3f
	.zero		1


	//   ....[10]....
        /*1858*/ 	.word	0x00006290
        /*185c*/ 	.word	0x00000000
        /*1860*/ 	.word	0x00000000
        /*1864*/ 	.short	0x0101
        /*1866*/ 	.byte	0x3f
	.zero		1


	//   ....[11]....
        /*1868*/ 	.word	0x000064a0
        /*186c*/ 	.word	0x00000005
        /*1870*/ 	.word	0x00000000
        /*1874*/ 	.short	0x0101
        /*1876*/ 	.byte	0x3f
	.zero		1


	//   ....[12]....
        /*1878*/ 	.word	0x00016660
        /*187c*/ 	.word	0x00000011
        /*1880*/ 	.word	0x00030020
        /*1884*/ 	.short	0x010a
        /*1886*/ 	.byte	0x3f
	.zero		1


	//   ....[13]....
        /*1888*/ 	.word	0x00016d80
        /*188c*/ 	.word	0x00000003
        /*1890*/ 	.word	0x00000000
        /*1894*/ 	.short	0x010a
        /*1896*/ 	.byte	0x3f
	.zero		1


	//   ....[14]....
        /*1898*/ 	.word	0x00016e50
        /*189c*/ 	.word	0x00000003
        /*18a0*/ 	.word	0x00000000
        /*18a4*/ 	.short	0x010a
        /*18a6*/ 	.byte	0x3f
	.zero		1


	//   ....[15]....
        /*18a8*/ 	.word	0x00016f20
        /*18ac*/ 	.word	0x00000003
        /*18b0*/ 	.word	0x00000000
        /*18b4*/ 	.short	0x010a
        /*18b6*/ 	.byte	0x3f
	.zero		1


	//   ....[16]....
        /*18b8*/ 	.word	0x00016ff0
        /*18bc*/ 	.word	0x00000003
        /*18c0*/ 	.word	0x00000000
        /*18c4*/ 	.short	0x010a
        /*18c6*/ 	.byte	0x3f
	.zero		1


	//----- nvinfo : EIATTR_NUM_MBARRIERS
	.align		4
.L_28:
        /*18c8*/ 	.byte	0x03, 0x38
        /*18ca*/ 	.short	0x0008


	//----- nvinfo : EIATTR_EXIT_INSTR_OFFSETS
	.align		4
        /*18cc*/ 	.byte	0x04, 0x1c
        /*18ce*/ 	.short	(.L_30 - .L_29)


	//   ....[0]....
.L_29:
        /*18d0*/ 	.word	0x00000aa0


	//   ....[1]....
        /*18d4*/ 	.word	0x000066f0


	//   ....[2]....
        /*18d8*/ 	.word	0x00011a60


	//   ....[3]....
        /*18dc*/ 	.word	0x00011aa0


	//   ....[4]....
        /*18e0*/ 	.word	0x000163f0


	//   ....[5]....
        /*18e4*/ 	.word	0x00016430


	//   ....[6]....
        /*18e8*/ 	.word	0x00016450


	//   ....[7]....
        /*18ec*/ 	.word	0x00016c50


	//   ....[8]....
        /*18f0*/ 	.word	0x00017020


	//----- nvinfo : EIATTR_MAX_THREADS
	.align		4
.L_30:
        /*18f4*/ 	.byte	0x04, 0x05
        /*18f6*/ 	.short	(.L_32 - .L_31)
.L_31:
        /*18f8*/ 	.word	0x00000100
        /*18fc*/ 	.word	0x00000001
        /*1900*/ 	.word	0x00000001


	//----- nvinfo : EIATTR_CRS_STACK_SIZE
	.align		4
.L_32:
        /*1904*/ 	.byte	0x04, 0x1e
        /*1906*/ 	.short	(.L_34 - .L_33)
.L_33:
        /*1908*/ 	.word	0x00000000


	//----- nvinfo : EIATTR_CBANK_PARAM_SIZE
	.align		4
.L_34:
        /*190c*/ 	.byte	0x03, 0x19
        /*190e*/ 	.short	0x03f0


	//----- nvinfo : EIATTR_PARAM_CBANK
	.align		4
        /*1910*/ 	.byte	0x04, 0x0a
        /*1912*/ 	.short	(.L_36 - .L_35)
	.align		4
.L_35:
        /*1914*/ 	.word	index@(.nv.constant0._ZN7cutlass13device_kernelINS_4conv6kernel13ConvUniversalINS1_16ConvProblemShapeILNS1_8OperatorE1ELi2EEENS1_10collective14CollectiveConvINS1_46MainloopSm90TmaGmmaWarpSpecializedImplicitGemmILS5_1ELi4ELi2EN4cute5tupleIJNSA_1CILi2EEENSC_ILi1EEESE_EEENS1_36KernelImplicitTmaWarpSpecializedSm90ELi1EEENSB_IJNSC_ILi256EEENSC_ILi128EEENSB_IJNSC_ILi64EEEEEEEEENS_6half_tESN_NSA_8TiledMMAINSA_8MMA_AtomIJNSA_4SM904GMMA26MMA_64x128x16_F32F16F16_SSILNSR_5MajorE0ELST_1ELNSR_7ScaleInE1ELSU_1EEEEEENSA_6LayoutINSB_IJSE_SE_SE_EEENSB_IJNSC_ILi0EEESZ_SZ_EEEEENSB_IJNSA_10UnderscoreES12_S12_EEEEENS7_6detail26Sm90ImplicitGemmTileTraitsINSA_20SM90_TMA_LOAD_IM2COLENSA_14ComposedLayoutINSA_7SwizzleILi3ELi4ELi3EEENSA_18smem_ptr_flag_bitsILi16EEENSX_INSB_IJNSB_IJNSC_ILi8EEENSC_ILi32EEEEEENSB_IJSK_SE_EEENSB_IJSE_NSC_ILi4EEEEEEEEENSB_IJNSB_IJSK_NSC_ILi512EEEEEENSB_IJSE_SZ_EEENSB_IJSZ_NSC_ILi16384EEEEEEEEEEEEEvEENS16_INSA_23SM90_TMA_LOAD_MULTICASTENS18_IS1A_S1C_NSX_INSB_IJNSB_IJSK_SD_EEENSB_IJS1D_S1D_EEES1I_EEENSB_IJNSB_IJSE_NSC_ILi4096EEEEEES1L_NSB_IJSZ_NSC_ILi8192EEEEEEEEEEEEEvEEEENS_8epilogue10collective6detail29Sm90TmaWarpSpecializedAdapterINS27_15DefaultEpilogueISN_NSB_IJNSB_IJlllEEESE_SZ_EEES2C_NS26_6thread17LinearCombinationISN_Li1EffLNS2D_9ScaleType4KindE0ELNS_15FloatRoundStyleE2ESN_EENS_4gemm15EpilogueDefaultEEEEEvvEEEEvNT_6ParamsE)
        /*1918*/ 	.short	0x0210
        /*191a*/ 	.short	0x03f0


	//----- nvinfo : EIATTR_SW_WAR
	.align		4
.L_36:
        /*191c*/ 	.byte	0x04, 0x36
        /*191e*/ 	.short	(.L_38 - .L_37)
.L_37:
        /*1920*/ 	.word	0x00000008
.L_38:


//--------------------- .nv.callgraph             --------------------------
	.section	.nv.callgraph,"",@"SHT_CUDA_CALLGRAPH"
	.align	4
	.sectionentsize	8
	.align		4
        /*0000*/ 	.word	0x00000000
	.align		4
        /*0004*/ 	.word	0xffffffff
	.align		4
        /*0008*/ 	.word	0x00000000
	.align		4
        /*000c*/ 	.word	0xfffffffe
	.align		4
        /*0010*/ 	.word	0x00000000
	.align		4
        /*0014*/ 	.word	0xfffffffd
	.align		4
        /*0018*/ 	.word	0x00000000
	.align		4
        /*001c*/ 	.word	0xfffffffc


//--------------------- .nv.constant4             --------------------------
	.section	.nv.constant4,"a",@progbits
	.align	8
	.align		8
.nv.constant4:
        /*0000*/ 	.dword	_ZN39_INTERNAL_a16bf198_4_k_cu_44e3bd82_38594cuda3std3__45__cpo5beginE
	.align		8
        /*0008*/ 	.dword	_ZN39_INTERNAL_a16bf198_4_k_cu_44e3bd82_38594cuda3std3__45__cpo3endE
	.align		8
        /*0010*/ 	.dword	_ZN39_INTERNAL_a16bf198_4_k_cu_44e3bd82_38594cuda3std3__45__cpo6cbeginE
	.align		8
        /*0018*/ 	.dword	_ZN39_INTERNAL_a16bf198_4_k_cu_44e3bd82_38594cuda3std3__45__cpo4cendE
	.align		8
        /*0020*/ 	.dword	_ZN39_INTERNAL_a16bf198_4_k_cu_44e3bd82_38594cuda3std3__441_GLOBAL__N__a16bf198_4_k_cu_44e3bd82_38596ignoreE
	.align		8
        /*0028*/ 	.dword	_ZN39_INTERNAL_a16bf198_4_k_cu_44e3bd82_38594cuda3std3__419piecewise_constructE
	.align		8
        /*0030*/ 	.dword	_ZN39_INTERNAL_a16bf198_4_k_cu_44e3bd82_38594cuda3std3__48in_placeE
	.align		8
        /*0038*/ 	.dword	_ZN39_INTERNAL_a16bf198_4_k_cu_44e3bd82_38594cuda3std6ranges3__45__cpo4swapE
	.align		8
        /*0040*/ 	.dword	_ZN39_INTERNAL_a16bf198_4_k_cu_44e3bd82_38594cuda3std6ranges3__45__cpo9iter_moveE
	.align		8
        /*0048*/ 	.dword	_ZN39_INTERNAL_a16bf198_4_k_cu_44e3bd82_38594cute7productE
	.align		8
        /*0050*/ 	.dword	_ZN39_INTERNAL_a16bf198_4_k_cu_44e3bd82_38594cute1_E


//--------------------- .text._ZN7cutlass13device_kernelINS_4conv6kernel13ConvUniversalINS1_16ConvProblemShapeILNS1_8OperatorE1ELi2EEENS1_10collective14CollectiveConvINS1_46MainloopSm90TmaGmmaWarpSpecializedImplicitGemmILS5_1ELi4ELi2EN4cute5tupleIJNSA_1CILi2EEENSC_ILi1EEESE_EEENS1_36KernelImplicitTmaWarpSpecializedSm90ELi1EEENSB_IJNSC_ILi256EEENSC_ILi128EEENSB_IJNSC_ILi64EEEEEEEEENS_6half_tESN_NSA_8TiledMMAINSA_8MMA_AtomIJNSA_4SM904GMMA26MMA_64x128x16_F32F16F16_SSILNSR_5MajorE0ELST_1ELNSR_7ScaleInE1ELSU_1EEEEEENSA_6LayoutINSB_IJSE_SE_SE_EEENSB_IJNSC_ILi0EEESZ_SZ_EEEEENSB_IJNSA_10UnderscoreES12_S12_EEEEENS7_6detail26Sm90ImplicitGemmTileTraitsINSA_20SM90_TMA_LOAD_IM2COLENSA_14ComposedLayoutINSA_7SwizzleILi3ELi4ELi3EEENSA_18smem_ptr_flag_bitsILi16EEENSX_INSB_IJNSB_IJNSC_ILi8EEENSC_ILi32EEEEEENSB_IJSK_SE_EEENSB_IJSE_NSC_ILi4EEEEEEEEENSB_IJNSB_IJSK_NSC_ILi512EEEEEENSB_IJSE_SZ_EEENSB_IJSZ_NSC_ILi16384EEEEEEEEEEEEEvEENS16_INSA_23SM90_TMA_LOAD_MULTICASTENS18_IS1A_S1C_NSX_INSB_IJNSB_IJSK_SD_EEENSB_IJS1D_S1D_EEES1I_EEENSB_IJNSB_IJSE_NSC_ILi4096EEEEEES1L_NSB_IJSZ_NSC_ILi8192EEEEEEEEEEEEEvEEEENS_8epilogue10collective6detail29Sm90TmaWarpSpecializedAdapterINS27_15DefaultEpilogueISN_NSB_IJNSB_IJlllEEESE_SZ_EEES2C_NS26_6thread17LinearCombinationISN_Li1EffLNS2D_9ScaleType4KindE0ELNS_15FloatRoundStyleE2ESN_EENS_4gemm15EpilogueDefaultEEEEEvvEEEEvNT_6ParamsE --------------------------
	.section	.text._ZN7cutlass13device_kernelINS_4conv6kernel13ConvUniversalINS1_16ConvProblemShapeILNS1_8OperatorE1ELi2EEENS1_10collective14CollectiveConvINS1_46MainloopSm90TmaGmmaWarpSpecializedImplicitGemmILS5_1ELi4ELi2EN4cute5tupleIJNSA_1CILi2EEENSC_ILi1EEESE_EEENS1_36KernelImplicitTmaWarpSpecializedSm90ELi1EEENSB_IJNSC_ILi256EEENSC_ILi128EEENSB_IJNSC_ILi64EEEEEEEEENS_6half_tESN_NSA_8TiledMMAINSA_8MMA_AtomIJNSA_4SM904GMMA26MMA_64x128x16_F32F16F16_SSILNSR_5MajorE0ELST_1ELNSR_7ScaleInE1ELSU_1EEEEEENSA_6LayoutINSB_IJSE_SE_SE_EEENSB_IJNSC_ILi0EEESZ_SZ_EEEEENSB_IJNSA_10UnderscoreES12_S12_EEEEENS7_6detail26Sm90ImplicitGemmTileTraitsINSA_20SM90_TMA_LOAD_IM2COLENSA_14ComposedLayoutINSA_7SwizzleILi3ELi4ELi3EEENSA_18smem_ptr_flag_bitsILi16EEENSX_INSB_IJNSB_IJNSC_ILi8EEENSC_ILi32EEEEEENSB_IJSK_SE_EEENSB_IJSE_NSC_ILi4EEEEEEEEENSB_IJNSB_IJSK_NSC_ILi512EEEEEENSB_IJSE_SZ_EEENSB_IJSZ_NSC_ILi16384EEEEEEEEEEEEEvEENS16_INSA_23SM90_TMA_LOAD_MULTICASTENS18_IS1A_S1C_NSX_INSB_IJNSB_IJSK_SD_EEENSB_IJS1D_S1D_EEES1I_EEENSB_IJNSB_IJSE_NSC_ILi4096EEEEEES1L_NSB_IJSZ_NSC_ILi8192EEEEEEEEEEEEEvEEEENS_8epilogue10collective6detail29Sm90TmaWarpSpecializedAdapterINS27_15DefaultEpilogueISN_NSB_IJNSB_IJlllEEESE_SZ_EEES2C_NS26_6thread17LinearCombinationISN_Li1EffLNS2D_9ScaleType4KindE0ELNS_15FloatRoundStyleE2ESN_EENS_4gemm15EpilogueDefaultEEEEEvvEEEEvNT_6ParamsE,"ax",@progbits
	.align	128
.text._ZN7cutlass13device_kernelINS_4conv6kernel13ConvUniversalINS1_16ConvProblemShapeILNS1_8OperatorE1ELi2EEENS1_10collective14CollectiveConvINS1_46MainloopSm90TmaGmmaWarpSpecializedImplicitGemmILS5_1ELi4ELi2EN4cute5tupleIJNSA_1CILi2EEENSC_ILi1EEESE_EEENS1_36KernelImplicitTmaWarpSpecializedSm90ELi1EEENSB_IJNSC_ILi256EEENSC_ILi128EEENSB_IJNSC_ILi64EEEEEEEEENS_6half_tESN_NSA_8TiledMMAINSA_8MMA_AtomIJNSA_4SM904GMMA26MMA_64x128x16_F32F16F16_SSILNSR_5MajorE0ELST_1ELNSR_7ScaleInE1ELSU_1EEEEEENSA_6LayoutINSB_IJSE_SE_SE_EEENSB_IJNSC_ILi0EEESZ_SZ_EEEEENSB_IJNSA_10UnderscoreES12_S12_EEEEENS7_6detail26Sm90ImplicitGemmTileTraitsINSA_20SM90_TMA_LOAD_IM2COLENSA_14ComposedLayoutINSA_7SwizzleILi3ELi4ELi3EEENSA_18smem_ptr_flag_bitsILi16EEENSX_INSB_IJNSB_IJNSC_ILi8EEENSC_ILi32EEEEEENSB_IJSK_SE_EEENSB_IJSE_NSC_ILi4EEEEEEEEENSB_IJNSB_IJSK_NSC_ILi512EEEEEENSB_IJSE_SZ_EEENSB_IJSZ_NSC_ILi16384EEEEEEEEEEEEEvEENS16_INSA_23SM90_TMA_LOAD_MULTICASTENS18_IS1A_S1C_NSX_INSB_IJNSB_IJSK_SD_EEENSB_IJS1D_S1D_EEES1I_EEENSB_IJNSB_IJSE_NSC_ILi4096EEEEEES1L_NSB_IJSZ_NSC_ILi8192EEEEEEEEEEEEEvEEEENS_8epilogue10collective6detail29Sm90TmaWarpSpecializedAdapterINS27_15DefaultEpilogueISN_NSB_IJNSB_IJlllEEESE_SZ_EEES2C_NS26_6thread17LinearCombinationISN_Li1EffLNS2D_9ScaleType4KindE0ELNS_15FloatRoundStyleE2ESN_EENS_4gemm15EpilogueDefaultEEEEEvvEEEEvNT_6ParamsE:
        .type           _ZN7cutlass13device_kernelINS_4conv6kernel13ConvUniversalINS1_16ConvProblemShapeILNS1_8OperatorE1ELi2EEENS1_10collective14CollectiveConvINS1_46MainloopSm90TmaGmmaWarpSpecializedImplicitGemmILS5_1ELi4ELi2EN4cute5tupleIJNSA_1CILi2EEENSC_ILi1EEESE_EEENS1_36KernelImplicitTmaWarpSpecializedSm90ELi1EEENSB_IJNSC_ILi256EEENSC_ILi128EEENSB_IJNSC_ILi64EEEEEEEEENS_6half_tESN_NSA_8TiledMMAINSA_8MMA_AtomIJNSA_4SM904GMMA26MMA_64x128x16_F32F16F16_SSILNSR_5MajorE0ELST_1ELNSR_7ScaleInE1ELSU_1EEEEEENSA_6LayoutINSB_IJSE_SE_SE_EEENSB_IJNSC_ILi0EEESZ_SZ_EEEEENSB_IJNSA_10UnderscoreES12_S12_EEEEENS7_6detail26Sm90ImplicitGemmTileTraitsINSA_20SM90_TMA_LOAD_IM2COLENSA_14ComposedLayoutINSA_7SwizzleILi3ELi4ELi3EEENSA_18smem_ptr_flag_bitsILi16EEENSX_INSB_IJNSB_IJNSC_ILi8EEENSC_ILi32EEEEEENSB_IJSK_SE_EEENSB_IJSE_NSC_ILi4EEEEEEEEENSB_IJNSB_IJSK_NSC_ILi512EEEEEENSB_IJSE_SZ_EEENSB_IJSZ_NSC_ILi16384EEEEEEEEEEEEEvEENS16_INSA_23SM90_TMA_LOAD_MULTICASTENS18_IS1A_S1C_NSX_INSB_IJNSB_IJSK_SD_EEENSB_IJS1D_S1D_EEES1I_EEENSB_IJNSB_IJSE_NSC_ILi4096EEEEEES1L_NSB_IJSZ_NSC_ILi8192EEEEEEEEEEEEEvEEEENS_8epilogue10collective6detail29Sm90TmaWarpSpecializedAdapterINS27_15DefaultEpilogueISN_NSB_IJNSB_IJlllEEESE_SZ_EEES2C_NS26_6thread17LinearCombinationISN_Li1EffLNS2D_9ScaleType4KindE0ELNS_15FloatRoundStyleE2ESN_EENS_4gemm15EpilogueDefaultEEEEEvvEEEEvNT_6ParamsE,@function
        .size           _ZN7cutlass13device_kernelINS_4conv6kernel13ConvUniversalINS1_16ConvProblemShapeILNS1_8OperatorE1ELi2EEENS1_10collective14CollectiveConvINS1_46MainloopSm90TmaGmmaWarpSpecializedImplicitGemmILS5_1ELi4ELi2EN4cute5tupleIJNSA_1CILi2EEENSC_ILi1EEESE_EEENS1_36KernelImplicitTmaWarpSpecializedSm90ELi1EEENSB_IJNSC_ILi256EEENSC_ILi128EEENSB_IJNSC_ILi64EEEEEEEEENS_6half_tESN_NSA_8TiledMMAINSA_8MMA_AtomIJNSA_4SM904GMMA26MMA_64x128x16_F32F16F16_SSILNSR_5MajorE0ELST_1ELNSR_7ScaleInE1ELSU_1EEEEEENSA_6LayoutINSB_IJSE_SE_SE_EEENSB_IJNSC_ILi0EEESZ_SZ_EEEEENSB_IJNSA_10UnderscoreES12_S12_EEEEENS7_6detail26Sm90ImplicitGemmTileTraitsINSA_20SM90_TMA_LOAD_IM2COLENSA_14ComposedLayoutINSA_7SwizzleILi3ELi4ELi3EEENSA_18smem_ptr_flag_bitsILi16EEENSX_INSB_IJNSB_IJNSC_ILi8EEENSC_ILi32EEEEEENSB_IJSK_SE_EEENSB_IJSE_NSC_ILi4EEEEEEEEENSB_IJNSB_IJSK_NSC_ILi512EEEEEENSB_IJSE_SZ_EEENSB_IJSZ_NSC_ILi16384EEEEEEEEEEEEEvEENS16_INSA_23SM90_TMA_LOAD_MULTICASTENS18_IS1A_S1C_NSX_INSB_IJNSB_IJSK_SD_EEENSB_IJS1D_S1D_EEES1I_EEENSB_IJNSB_IJSE_NSC_ILi4096EEEEEES1L_NSB_IJSZ_NSC_ILi8192EEEEEEEEEEEEEvEEEENS_8epilogue10collective6detail29Sm90TmaWarpSpecializedAdapterINS27_15DefaultEpilogueISN_NSB_IJNSB_IJlllEEESE_SZ_EEES2C_NS26_6thread17LinearCombinationISN_Li1EffLNS2D_9ScaleType4KindE0ELNS_15FloatRoundStyleE2ESN_EENS_4gemm15EpilogueDefaultEEEEEvvEEEEvNT_6ParamsE,(.L_x_539 - _ZN7cutlass13device_kernelINS_4conv6kernel13ConvUniversalINS1_16ConvProblemShapeILNS1_8OperatorE1ELi2EEENS1_10collective14CollectiveConvINS1_46MainloopSm90TmaGmmaWarpSpecializedImplicitGemmILS5_1ELi4ELi2EN4cute5tupleIJNSA_1CILi2EEENSC_ILi1EEESE_EEENS1_36KernelImplicitTmaWarpSpecializedSm90ELi1EEENSB_IJNSC_ILi256EEENSC_ILi128EEENSB_IJNSC_ILi64EEEEEEEEENS_6half_tESN_NSA_8TiledMMAINSA_8MMA_AtomIJNSA_4SM904GMMA26MMA_64x128x16_F32F16F16_SSILNSR_5MajorE0ELST_1ELNSR_7ScaleInE1ELSU_1EEEEEENSA_6LayoutINSB_IJSE_SE_SE_EEENSB_IJNSC_ILi0EEESZ_SZ_EEEEENSB_IJNSA_10UnderscoreES12_S12_EEEEENS7_6detail26Sm90ImplicitGemmTileTraitsINSA_20SM90_TMA_LOAD_IM2COLENSA_14ComposedLayoutINSA_7SwizzleILi3ELi4ELi3EEENSA_18smem_ptr_flag_bitsILi16EEENSX_INSB_IJNSB_IJNSC_ILi8EEENSC_ILi32EEEEEENSB_IJSK_SE_EEENSB_IJSE_NSC_ILi4EEEEEEEEENSB_IJNSB_IJSK_NSC_ILi512EEEEEENSB_IJSE_SZ_EEENSB_IJSZ_NSC_ILi16384EEEEEEEEEEEEEvEENS16_INSA_23SM90_TMA_LOAD_MULTICASTENS18_IS1A_S1C_NSX_INSB_IJNSB_IJSK_SD_EEENSB_IJS1D_S1D_EEES1I_EEENSB_IJNSB_IJSE_NSC_ILi4096EEEEEES1L_NSB_IJSZ_NSC_ILi8192EEEEEEEEEEEEEvEEEENS_8epilogue10collective6detail29Sm90TmaWarpSpecializedAdapterINS27_15DefaultEpilogueISN_NSB_IJNSB_IJlllEEESE_SZ_EEES2C_NS26_6thread17LinearCombinationISN_Li1EffLNS2D_9ScaleType4KindE0ELNS_15FloatRoundStyleE2ESN_EENS_4gemm15EpilogueDefaultEEEEEvvEEEEvNT_6ParamsE)
        .other          _ZN7cutlass13device_kernelINS_4conv6kernel13ConvUniversalINS1_16ConvProblemShapeILNS1_8OperatorE1ELi2EEENS1_10collective14CollectiveConvINS1_46MainloopSm90TmaGmmaWarpSpecializedImplicitGemmILS5_1ELi4ELi2EN4cute5tupleIJNSA_1CILi2EEENSC_ILi1EEESE_EEENS1_36KernelImplicitTmaWarpSpecializedSm90ELi1EEENSB_IJNSC_ILi256EEENSC_ILi128EEENSB_IJNSC_ILi64EEEEEEEEENS_6half_tESN_NSA_8TiledMMAINSA_8MMA_AtomIJNSA_4SM904GMMA26MMA_64x128x16_F32F16F16_SSILNSR_5MajorE0ELST_1ELNSR_7ScaleInE1ELSU_1EEEEEENSA_6LayoutINSB_IJSE_SE_SE_EEENSB_IJNSC_ILi0EEESZ_SZ_EEEEENSB_IJNSA_10UnderscoreES12_S12_EEEEENS7_6detail26Sm90ImplicitGemmTileTraitsINSA_20SM90_TMA_LOAD_IM2COLENSA_14ComposedLayoutINSA_7SwizzleILi3ELi4ELi3EEENSA_18smem_ptr_flag_bitsILi16EEENSX_INSB_IJNSB_IJNSC_ILi8EEENSC_ILi32EEEEEENSB_IJSK_SE_EEENSB_IJSE_NSC_ILi4EEEEEEEEENSB_IJNSB_IJSK_NSC_ILi512EEEEEENSB_IJSE_SZ_EEENSB_IJSZ_NSC_ILi16384EEEEEEEEEEEEEvEENS16_INSA_23SM90_TMA_LOAD_MULTICASTENS18_IS1A_S1C_NSX_INSB_IJNSB_IJSK_SD_EEENSB_IJS1D_S1D_EEES1I_EEENSB_IJNSB_IJSE_NSC_ILi4096EEEEEES1L_NSB_IJSZ_NSC_ILi8192EEEEEEEEEEEEEvEEEENS_8epilogue10collective6detail29Sm90TmaWarpSpecializedAdapterINS27_15DefaultEpilogueISN_NSB_IJNSB_IJlllEEESE_SZ_EEES2C_NS26_6thread17LinearCombinationISN_Li1EffLNS2D_9ScaleType4KindE0ELNS_15FloatRoundStyleE2ESN_EENS_4gemm15EpilogueDefaultEEEEEvvEEEEvNT_6ParamsE,@"STO_CUDA_ENTRY STV_DEFAULT"
_ZN7cutlass13device_kernelINS_4conv6kernel13ConvUniversalINS1_16ConvProblemShapeILNS1_8OperatorE1ELi2EEENS1_10collective14CollectiveConvINS1_46MainloopSm90TmaGmmaWarpSpecializedImplicitGemmILS5_1ELi4ELi2EN4cute5tupleIJNSA_1CILi2EEENSC_ILi1EEESE_EEENS1_36KernelImplicitTmaWarpSpecializedSm90ELi1EEENSB_IJNSC_ILi256EEENSC_ILi128EEENSB_IJNSC_ILi64EEEEEEEEENS_6half_tESN_NSA_8TiledMMAINSA_8MMA_AtomIJNSA_4SM904GMMA26MMA_64x128x16_F32F16F16_SSILNSR_5MajorE0ELST_1ELNSR_7ScaleInE1ELSU_1EEEEEENSA_6LayoutINSB_IJSE_SE_SE_EEENSB_IJNSC_ILi0EEESZ_SZ_EEEEENSB_IJNSA_10UnderscoreES12_S12_EEEEENS7_6detail26Sm90ImplicitGemmTileTraitsINSA_20SM90_TMA_LOAD_IM2COLENSA_14ComposedLayoutINSA_7SwizzleILi3ELi4ELi3EEENSA_18smem_ptr_flag_bitsILi16EEENSX_INSB_IJNSB_IJNSC_ILi8EEENSC_ILi32EEEEEENSB_IJSK_SE_EEENSB_IJSE_NSC_ILi4EEEEEEEEENSB_IJNSB_IJSK_NSC_ILi512EEEEEENSB_IJSE_SZ_EEENSB_IJSZ_NSC_ILi16384EEEEEEEEEEEEEvEENS16_INSA_23SM90_TMA_LOAD_MULTICASTENS18_IS1A_S1C_NSX_INSB_IJNSB_IJSK_SD_EEENSB_IJS1D_S1D_EEES1I_EEENSB_IJNSB_IJSE_NSC_ILi4096EEEEEES1L_NSB_IJSZ_NSC_ILi8192EEEEEEEEEEEEEvEEEENS_8epilogue10collective6detail29Sm90TmaWarpSpecializedAdapterINS27_15DefaultEpilogueISN_NSB_IJNSB_IJlllEEESE_SZ_EEES2C_NS26_6thread17LinearCombinationISN_Li1EffLNS2D_9ScaleType4KindE0ELNS_15FloatRoundStyleE2ESN_EENS_4gemm15EpilogueDefaultEEEEEvvEEEEvNT_6ParamsE:
[----:B------:R-:W0:Y:S01]  /*0000*/  LDC R1, c[0x0][0x28] ;  /* 0x00000a00ff017b82 */ /* 0x000e220000000800 */
[----:B------:R-:W1:Y:S01]  /*0010*/  S2R R6, SR_TID.X ;  /* 0x0000000000067919 */ /* 0x000e620000002100 */
[----:B------:R-:W-:Y:S01]  /*0020*/  ELECT P0, URZ, PT ;  /* 0x00000000003f782f */ /* 0x000fe20003800000 */
[----:B------:R-:W-:Y:S01]  /*0030*/  BSSY B0, `(.L_x_0) ;  /* 0x0000017000007945 */ /* 0x000fe20003800000 */
[----:B0-----:R-:W-:Y:S01]  /*0040*/  VIADD R1, R1, 0xfffffc10 ;  /* 0xfffffc1001017836 */ /* 0x001fe20000000000 */
[----:B------:R-:W0:Y:S01]  /*0050*/  S2R R7, SR_CTAID.X ;  /* 0x0000000000077919 */ /* 0x000e220000002500 */
[--C-:B-1----:R-:W-:Y:S02]  /*0060*/  SHF.R.U32.HI R0, RZ, 0x5, R6.reuse ;  /* 0x00000005ff007819 */ /* 0x102fe40000011606 */
[----:B------:R-:W-:-:S03]  /*0070*/  SHF.R.S32.HI R3, RZ, 0x1f, R6 ;  /* 0x0000001fff037819 */ /* 0x000fc60000011406 */
[----:B------:R-:W1:Y:S02]  /*0080*/  SHFL.IDX PT, R2, R0, RZ, 0x1f ;  /* 0x00001fff00027589 */ /* 0x000e6400000e0000 */
[----:B-1----:R-:W-:Y:S02]  /*0090*/  R2UR UR4, R2 ;  /* 0x00000000020472ca */ /* 0x002fe400000e0000 */
[----:B------:R-:W-:-:S06]  /*00a0*/  SHF.R.U32.HI R2, RZ, 0x7, R6 ;  /* 0x00000007ff027819 */ /* 0x000fcc0000011606 */
[----:B------:R-:W1:Y:S05]  /*00b0*/  SHFL.IDX PT, R2, R2, RZ, 0x1f ;  /* 0x00001fff02027589 */ /* 0x000e6a00000e0000 */
[----:B------:R-:W-:Y:S02]  /*00c0*/  USHF.R.S32.HI UR5, URZ, 0x1f, UR4 ;  /* 0x0000001f3f057899 */ /* 0x000fe40008011404 */
[----:B------:R-:W-:Y:S02]  /*00d0*/  ISETP.NE.OR P0, PT, RZ, UR4, !P0 ;  /* 0x00000004ff007c0c */ /* 0x000fe4000c705670 */
[----:B------:R-:W-:-:S04]  /*00e0*/  ULEA.HI UR5, UR5, UR4, URZ, 0x2 ;  /* 0x0000000405057291 */ /* 0x000fc8000f8f103f */
[----:B------:R-:W-:-:S04]  /*00f0*/  ULOP3.LUT UR5, UR5, 0xfffffffc, URZ, 0xc0, !UPT ;  /* 0xfffffffc05057892 */ /* 0x000fc8000f8ec03f */
[----:B------:R-:W-:-:S03]  /*0100*/  UIADD3 UR7, UR4, -UR5, URZ ;  /* 0x8000000504077290 */ /* 0x000fc6000fffe03f */
[----:B0-----:R-:W-:Y:S09]  /*0110*/  @P0 BRA `(.L_x_1) ;  /* 0x0000000000200947 */ /* 0x001ff20003800000 */
[----:B------:R-:W-:Y:S02]  /*0120*/  ULDC.64 UR4, c[0x0][0x198] ;  /* 0x0000660000047ab9 */ /* 0x000fe40000000a00 */
[----:B------:R-:W-:Y:S02]  /*0130*/  UIADD3 UR8, UP0, UR4, 0xf0, URZ ;  /* 0x000000f004087890 */ /* 0x000fe4000ff1e03f */
[----:B------:R-:W-:Y:S02]  /*0140*/  UIADD3 UR4, UP1, UR4, 0x1f0, URZ ;  /* 0x000001f004047890 */ /* 0x000fe4000ff3e03f */
[----:B------:R-:W-:Y:S02]  /*0150*/  UIADD3.X UR9, URZ, UR5, URZ, UP0, !UPT ;  /* 0x000000053f097290 */ /* 0x000fe400087fe43f */
[----:B------:R-:W-:-:S07]  /*0160*/  UIADD3.X UR5, URZ, UR5, URZ, UP1, !UPT ;  /* 0x000000053f057290 */ /* 0x000fce0008ffe43f */
[----:B------:R0:W-:Y:S02]  /*0170*/  UTMACCTL.PF [UR8] ;  /* 0x00000000080079b9 */ /* 0x0001e40008040000 */
[----:B------:R0:W-:Y:S02]  /*0180*/  UTMACCTL.PF [UR4] ;  /* 0x00000000040079b9 */ /* 0x0001e40008040000 */
[----:B0-----:R-:W-:Y:S01]  /*0190*/  NOP ;  /* 0x0000000000007918 */ /* 0x001fe20000000000 */
.L_x_1:
[----:B------:R-:W-:Y:S05]  /*01a0*/  BSYNC B0 ;  /* 0x0000000000007941 */ /* 0x000fea0003800000 */
.L_x_0:
[----:B------:R-:W0:Y:S01]  /*01b0*/  SHFL.IDX PT, R0, R0, RZ, 0x1f ;  /* 0x00001fff00007589 */ /* 0x000e2200000e0000 */
[----:B------:R-:W-:Y:S02]  /*01c0*/  LEA.HI R3, R3, R6, RZ, 0x7 ;  /* 0x0000000603037211 */ /* 0x000fe400078f38ff */
[----:B-1----:R-:W-:Y:S01]  /*01d0*/  R2UR UR12, R2 ;  /* 0x00000000020c72ca */ /* 0x002fe200000e0000 */
[----:B------:R-:W1:Y:S01]  /*01e0*/  S2R R8, SR_CTAID.Y ;  /* 0x0000000000087919 */ /* 0x000e620000002600 */
[----:B------:R-:W-:Y:S02]  /*01f0*/  LOP3.LUT R3, R3, 0xffffff80, RZ, 0xc0, !PT ;  /* 0xffffff8003037812 */ /* 0x000fe400078ec0ff */
[----:B------:R-:W-:-:S03]  /*0200*/  I2FP.F32.U32 R4, R7 ;  /* 0x0000000700047245 */ /* 0x000fc60000201000 */
[----:B------:R-:W-:-:S05]  /*0210*/  IMAD.IADD R9, R6, 0x1, -R3 ;  /* 0x0000000106097824 */ /* 0x000fca00078e0a03 */
[----:B------:R-:W-:Y:S01]  /*0220*/  SHF.R.S32.HI R2, RZ, 0x1f, R9 ;  /* 0x0000001fff027819 */ /* 0x000fe20000011409 */
[----:B------:R-:W-:Y:S02]  /*0230*/  ULOP3.LUT UP0, URZ, UR12, UR7, URZ, 0xfc, !UPT ;  /* 0x000000070c3f7292 */ /* 0x000fe4000f80fc3f */
[----:B------:R-:W-:Y:S01]  /*0240*/  UISETP.NE.AND UP1, UPT, UR12, 0x1, UPT ;  /* 0x000000010c00788c */ /* 0x000fe2000bf25270 */
[----:B------:R-:W-:Y:S01]  /*0250*/  LEA.HI R2, R2, R9, RZ, 0x3 ;  /* 0x0000000902027211 */ /* 0x000fe200078f18ff */
[----:B------:R-:W-:-:S03]  /*0260*/  USEL UR6, URZ, 0x1, UP0 ;  /* 0x000000013f067887 */ /* 0x000fc60008000000 */
[--C-:B------:R-:W-:Y:S01]  /*0270*/  SHF.R.S32.HI R3, RZ, 0x3, R2.reuse ;  /* 0x00000003ff037819 */ /* 0x100fe20000011402 */
[----:B------:R-:W-:Y:S01]  /*0280*/  USEL UR6, UR6, 0x2, UP1 ;  /* 0x0000000206067887 */ /* 0x000fe20008800000 */
[----:B0-----:R-:W-:Y:S02]  /*0290*/  ISETP.NE.AND P0, PT, R0, RZ, PT ;  /* 0x000000ff0000720c */ /* 0x001fe40003f05270 */
[----:B------:R-:W-:Y:S02]  /*02a0*/  SHF.R.S32.HI R2, RZ, 0x1f, R2 ;  /* 0x0000001fff027819 */ /* 0x000fe40000011402 */
[----:B------:R-:W-:Y:S02]  /*02b0*/  SHF.R.S32.HI R5, RZ, 0x1f, R0 ;  /* 0x0000001fff057819 */ /* 0x000fe40000011400 */
[----:B------:R-:W-:Y:S02]  /*02c0*/  LEA.HI R2, R2, R3, RZ, 0x2 ;  /* 0x0000000302027211 */ /* 0x000fe400078f10ff */
[----:B------:R-:W-:-:S05]  /*02d0*/  LEA.HI R5, R5, R0, RZ, 0x2 ;  /* 0x0000000005057211 */ /* 0x000fca00078f10ff */
[----:B-1----:R-:W-:Y:S05]  /*02e0*/  @P0 BRA `(.L_x_2) ;  /* 0x0000000000580947 */ /* 0x002fea0003800000 */
[----:B------:R-:W0:Y:S01]  /*02f0*/  S2UR UR10, SR_CgaCtaId ;  /* 0x00000000000a79c3 */ /* 0x000e220000008800 */
[----:B------:R-:W-:Y:S01]  /*0300*/  UMOV UR4, 0x400 ;  /* 0x0000040000047882 */ /* 0x000fe20000000000 */
[----:B------:R-:W-:Y:S01]  /*0310*/  UMOV UR5, 0x1 ;  /* 0x0000000100057882 */ /* 0x000fe20000000000 */
[----:B------:R-:W-:Y:S01]  /*0320*/  UMOV UR8, 0x2 ;  /* 0x0000000200087882 */ /* 0x000fe20000000000 */
[----:B------:R-:W-:Y:S01]  /*0330*/  ELECT P0, URZ, PT ;  /* 0x00000000003f782f */ /* 0x000fe20003800000 */
[----:B------:R-:W-:-:S04]  /*0340*/  UIADD3 UR8, -UR8, 0x100000, URZ ;  /* 0x0010000008087890 */ /* 0x000fc8000fffe13f */
[----:B------:R-:W-:Y:S02]  /*0350*/  USHF.L.U32 UR9, UR8, 0xb, URZ ;  /* 0x0000000b08097899 */ /* 0x000fe4000800063f */
[----:B------:R-:W-:Y:S02]  /*0360*/  USHF.L.U32 UR8, UR8, 0x1, URZ ;  /* 0x0000000108087899 */ /* 0x000fe4000800063f */
[----:B0-----:R-:W-:Y:S02]  /*0370*/  ULEA UR10, UR10, UR4, 0x18 ;  /* 0x000000040a0a7291 */ /* 0x001fe4000f8ec03f */
[----:B------:R-:W-:-:S04]  /*0380*/  UIADD3 UR4, -UR5, 0x100000, URZ ;  /* 0x0010000005047890 */ /* 0x000fc8000fffe13f */
[----:B------:R-:W-:Y:S02]  /*0390*/  USHF.L.U32 UR5, UR4, 0xb, URZ ;  /* 0x0000000b04057899 */ /* 0x000fe4000800063f */
[----:B------:R-:W-:Y:S01]  /*03a0*/  USHF.L.U32 UR4, UR4, 0x1, URZ ;  /* 0x0000000104047899 */ /* 0x000fe2000800063f */
[----:B------:R-:W0:Y:S11]  /*03b0*/  FENCE.VIEW.ASYNC.S ;  /* 0x00000000000073c6 */ /* 0x000e360000000000 */
[----:B0-----:R0:W1:Y:S01]  /*03c0*/  SYNCS.EXCH.64 URZ, [UR10+0x30000], UR4 ;  /* 0x030000040a3f75b2 */ /* 0x0010620008000100 */
[----:B------:R0:W2:Y:S01]  /*03d0*/  SYNCS.EXCH.64 URZ, [UR10+0x30020], UR8 ;  /* 0x030020080a3f75b2 */ /* 0x0000a20008000100 */
[----:B------:R0:W3:Y:S01]  /*03e0*/  SYNCS.EXCH.64 URZ, [UR10+0x30008], UR4 ;  /* 0x030008040a3f75b2 */ /* 0x0000e20008000100 */
[----:B------:R0:W4:Y:S01]  /*03f0*/  SYNCS.EXCH.64 URZ, [UR10+0x30028], UR8 ;  /* 0x030028080a3f75b2 */ /* 0x0001220008000100 */
[----:B------:R0:W0:Y:S01]  /*0400*/  SYNCS.EXCH.64 URZ, [UR10+0x30010], UR4 ;  /* 0x030010040a3f75b2 */ /* 0x0000220008000100 */
[----:B------:R0:W0:Y:S01]  /*0410*/  SYNCS.EXCH.64 URZ, [UR10+0x30030], UR8 ;  /* 0x030030080a3f75b2 */ /* 0x0000220008000100 */
[----:B------:R0:W0:Y:S01]  /*0420*/  SYNCS.EXCH.64 URZ, [UR10+0x30018], UR4 ;  /* 0x030018040a3f75b2 */ /* 0x0000220008000100 */
[----:B------:R0:W0:Y:S01]  /*0430*/  SYNCS.EXCH.64 URZ, [UR10+0x30038], UR8 ;  /* 0x030038080a3f75b2 */ /* 0x0000220008000100 */
[----:B------:R-:W-:Y:S01]  /*0440*/  NOP ;  /* 0x0000000000007918 */ /* 0x000fe20000000000 */
.L_x_2:
[----:B0-----:R-:W-:Y:S01]  /*0450*/  ULDC UR4, c[0x0][0x150] ;  /* 0x0000540000047ab9 */ /* 0x001fe20000000800 */
[----:B------:R-:W-:Y:S01]  /*0460*/  LOP3.LUT R2, R2, 0xfffffffc, RZ, 0xc0, !PT ;  /* 0xfffffffc02027812 */ /* 0x000fe200078ec0ff */
[----:B------:R-:W-:Y:S01]  /*0470*/  FMUL R4, R4, UR4 ;  /* 0x0000000404047c20 */ /* 0x000fe20008400000 */
[----:B------:R-:W-:Y:S01]  /*0480*/  LOP3.LUT R5, R5, 0x3ffffffc, RZ, 0xc0, !PT ;  /* 0x3ffffffc05057812 */ /* 0x000fe200078ec0ff */
[----:B------:R-:W-:Y:S01]  /*0490*/  ULDC UR4, c[0x0][0x154] ;  /* 0x0000550000047ab9 */ /* 0x000fe20000000800 */
[----:B------:R-:W-:Y:S01]  /*04a0*/  LOP3.LUT P0, RZ, R9, 0x7, RZ, 0xc0, !PT ;  /* 0x0000000709ff7812 */ /* 0x000fe2000780c0ff */
[----:B------:R-:W-:Y:S01]  /*04b0*/  IMAD.IADD R2, R3, 0x1, -R2 ;  /* 0x0000000103027824 */ /* 0x000fe200078e0a02 */
[----:B------:R-:W-:Y:S01]  /*04c0*/  NOP ;  /* 0x0000000000007918 */ /* 0x000fe20000000000 */
[----:B------:R-:W0:Y:S01]  /*04d0*/  F2I.U32.TRUNC.NTZ R4, R4 ;  /* 0x0000000400047305 */ /* 0x000e22000020f000 */
[----:B------:R-:W-:Y:S01]  /*04e0*/  IMAD.IADD R5, R0, 0x1, -R5 ;  /* 0x0000000100057824 */ /* 0x000fe200078e0a05 */
[----:B------:R-:W-:-:S04]  /*04f0*/  NOP ;  /* 0x0000000000007918 */ /* 0x000fc80000000000 */
[----:B------:R-:W-:Y:S02]  /*0500*/  LEA R5, R5, R2, 0x2 ;  /* 0x0000000205057211 */ /* 0x000fe400078e10ff */
[----:B------:R-:W-:Y:S02]  /*0510*/  I2FP.F32.U32 R2, R8 ;  /* 0x0000000800027245 */ /* 0x000fe40000201000 */
[----:B------:R-:W-:-:S03]  /*0520*/  LEA.HI R0, R5, R5, RZ, 0x1 ;  /* 0x0000000505007211 */ /* 0x000fc600078f08ff */
[----:B------:R-:W-:Y:S01]  /*0530*/  FMUL R2, R2, UR4 ;  /* 0x0000000402027c20 */ /* 0x000fe20008400000 */
[----:B------:R-:W-:Y:S01]  /*0540*/  ULDC UR4, c[0x0][0x144] ;  /* 0x0000510000047ab9 */ /* 0x000fe20000000800 */
[----:B0-----:R-:W-:Y:S01]  /*0550*/  IMAD.MOV R10, RZ, RZ, -R4 ;  /* 0x000000ffff0a7224 */ /* 0x001fe200078e0a04 */
[----:B------:R-:W-:Y:S02]  /*0560*/  LOP3.LUT R0, R0, 0xfffffffe, RZ, 0xc0, !PT ;  /* 0xfffffffe00007812 */ /* 0x000fe400078ec0ff */
[----:B------:R-:W-:Y:S01]  /*0570*/  MOV R4, 0x1 ;  /* 0x0000000100047802 */ /* 0x000fe20000000f00 */
[----:B------:R-:W-:Y:S01]  /*0580*/  IMAD R3, R10, UR4, R7 ;  /* 0x000000040a037c24 */ /* 0x000fe2000f8e0207 */
[----:B------:R-:W0:Y:S01]  /*0590*/  F2I.U32.TRUNC.NTZ R2, R2 ;  /* 0x0000000200027305 */ /* 0x000e22000020f000 */
[----:B------:R-:W5:Y:S01]  /*05a0*/  LDC R10, c[0x0][0x140] ;  /* 0x00005000ff0a7b82 */ /* 0x000f620000000800 */
[----:B------:R-:W-:Y:S01]  /*05b0*/  IMAD.IADD R0, R5, 0x1, -R0 ;  /* 0x0000000105007824 */ /* 0x000fe200078e0a00 */
[----:B------:R-:W-:-:S04]  /*05c0*/  ULDC UR4, c[0x0][0x148] ;  /* 0x0000520000047ab9 */ /* 0x000fc80000000800 */
[----:B------:R-:W-:Y:S01]  /*05d0*/  ISETP.NE.AND P2, PT, R0, R3, PT ;  /* 0x000000030000720c */ /* 0x000fe20003f45270 */
[----:B------:R-:W-:-:S05]  /*05e0*/  IMAD.SHL.U32 R0, R5, 0x4, RZ ;  /* 0x0000000405007824 */ /* 0x000fca00078e00ff */
[----:B------:R-:W-:Y:S01]  /*05f0*/  LOP3.LUT R5, R5, 0xc, R0, 0x78, !PT ;  /* 0x0000000c05057812 */ /* 0x000fe200078e7800 */
[----:B0-----:R-:W-:-:S03]  /*0600*/  IMAD.MOV R3, RZ, RZ, -R2 ;  /* 0x000000ffff037224 */ /* 0x001fc600078e0a02 */
[----:B------:R-:W-:Y:S01]  /*0610*/  ISETP.LT.U32.AND P0, PT, R5, 0x2, !P0 ;  /* 0x000000020500780c */ /* 0x000fe20004701070 */
[----:B------:R-:W-:Y:S02]  /*0620*/  IMAD R3, R3, UR4, R8 ;  /* 0x0000000403037c24 */ /* 0x000fe4000f8e0208 */
[----:B------:R-:W-:-:S04]  /*0630*/  @P2 LEA.HI R0, R5, R5, RZ, 0x1 ;  /* 0x0000000505002211 */ /* 0x000fc800078f08ff */
[----:B------:R-:W-:Y:S02]  /*0640*/  @P2 SHF.R.S32.HI R0, RZ, 0x1, R0 ;  /* 0x00000001ff002819 */ /* 0x000fe40000011400 */
[----:B-----5:R-:W-:Y:S02]  /*0650*/  ISETP.EQ.U32.AND P1, PT, R10, 0x1, PT ;  /* 0x000000010a00780c */ /* 0x020fe40003f22070 */
[----:B------:R-:W-:Y:S02]  /*0660*/  @P2 ISETP.NE.AND P3, PT, R0, R3, PT ;  /* 0x000000030000220c */ /* 0x000fe40003f65270 */
[----:B------:R-:W-:Y:S02]  /*0670*/  SEL R3, RZ, 0x1, !P0 ;  /* 0x00000001ff037807 */ /* 0x000fe40004000000 */
[----:B------:R-:W-:-:S04]  /*0680*/  @P2 SEL R4, RZ, 0x1, P3 ;  /* 0x00000001ff042807 */ /* 0x000fc80001800000 */
[----:B------:R-:W-:-:S03]  /*0690*/  LOP3.LUT R4, R4, R3, RZ, 0xc0, !PT ;  /* 0x0000000304047212 */ /* 0x000fc600078ec0ff */
[----:B------:R-:W-:Y:S05]  /*06a0*/  @!P1 BRA `(.L_x_3) ;  /* 0x0000000000089947 */ /* 0x000fea0003800000 */
[----:B-1234-:R-:W-:Y:S01]  /*06b0*/  UCGABAR_ARV ;  /* 0x00000000000079c7 */ /* 0x01efe20008000000 */
[----:B------:R-:W-:Y:S05]  /*06c0*/  BRA `(.L_x_4) ;  /* 0x0000000000047947 */ /* 0x000fea0003800000 */
.L_x_3:
[----:B-1234-:R-:W-:Y:S01]  /*06d0*/  NOP ;  /* 0x0000000000007918 */ /* 0x01efe20000000000 */
.L_x_4:
[----:B------:R-:W-:Y:S01]  /*06e0*/  ULDC.64 UR4, c[0x0][0x598] ;  /* 0x0001660000047ab9 */ /* 0x000fe20000000a00 */
[----:B------:R-:W-:Y:S01]  /*06f0*/  ULDC.64 UR20, c[0x0][0x208] ;  /* 0x0000820000147ab9 */ /* 0x000fe20000000a00 */
[----:B------:R-:W-:-:S04]  /*0700*/  ISETP.NE.U32.AND P0, PT, RZ, UR4, PT ;  /* 0x00000004ff007c0c */ /* 0x000fc8000bf05070 */
[----:B------:R-:W-:-:S13]  /*0710*/  ISETP.NE.AND.EX P0, PT, RZ, UR5, PT, P0 ;  /* 0x00000005ff007c0c */ /* 0x000fda000bf05300 */
[----:B------:R-:W-:Y:S05]  /*0720*/  @!P0 BRA `(.L_x_5) ;  /* 0x0000000000208947 */ /* 0x000fea0003800000 */
[----:B------:R-:W0:Y:S02]  /*0730*/  LDC.64 R2, c[0x0][0x598] ;  /* 0x00016600ff027b82 */ /* 0x000e240000000a00 */
[----:B0-----:R-:W2:Y:S02]  /*0740*/  LDG.E.64 R2, desc[UR20][R2.64] ;  /* 0x0000001402027981 */ /* 0x001ea4000c1e1b00 */
[----:B--2---:R-:W-:-:S04]  /*0750*/  ISETP.NE.U32.AND P0, PT, R2, RZ, PT ;  /* 0x000000ff0200720c */ /* 0x004fc80003f05070 */
[----:B------:R-:W-:-:S13]  /*0760*/  ISETP.NE.AND.EX P0, PT, R3, RZ, PT, P0 ;  /* 0x000000ff0300720c */ /* 0x000fda0003f05300 */
[----:B------:R-:W-:Y:S05]  /*0770*/  @!P0 BRA `(.L_x_5) ;  /* 0x00000000000c8947 */ /* 0x000fea0003800000 */
[----:B------:R-:W2:Y:S02]  /*0780*/  LD.E R2, desc[UR20][R2.64] ;  /* 0x0000001402027980 */ /* 0x000ea4000c101900 */
[----:B--2---:R-:W-:Y:S01]  /*0790*/  R2UR UR11, R2 ;  /* 0x00000000020b72ca */ /* 0x004fe200000e0000 */
[----:B------:R-:W-:-:S14]  /*07a0*/  BRA `(.L_x_6) ;  /* 0x0000000000247947 */ /* 0x000fdc0003800000 */
.L_x_5:
[----:B------:R-:W-:Y:S02]  /*07b0*/  ULDC.64 UR4, c[0x0][0x588] ;  /* 0x0001620000047ab9 */ /* 0x000fe40000000a00 */
[----:B------:R-:W-:-:S04]  /*07c0*/  ISETP.NE.U32.AND P0, PT, RZ, UR4, PT ;  /* 0x00000004ff007c0c */ /* 0x000fc8000bf05070 */
[----:B------:R-:W-:-:S13]  /*07d0*/  ISETP.NE.AND.EX P0, PT, RZ, UR5, PT, P0 ;  /* 0x00000005ff007c0c */ /* 0x000fda000bf05300 */
[----:B------:R-:W-:Y:S05]  /*07e0*/  @!P0 BRA `(.L_x_7) ;  /* 0x0000000000108947 */ /* 0x000fea0003800000 */
[----:B------:R-:W0:Y:S02]  /*07f0*/  LDC.64 R2, c[0x0][0x588] ;  /* 0x00016200ff027b82 */ /* 0x000e240000000a00 */
[----:B0-----:R-:W2:Y:S02]  /*0800*/  LDG.E R2, desc[UR20][R2.64] ;  /* 0x0000001402027981 */ /* 0x001ea4000c1e1900 */
[----:B--2---:R-:W-:Y:S01]  /*0810*/  R2UR UR11, R2 ;  /* 0x00000000020b72ca */ /* 0x004fe200000e0000 */
[----:B------:R-:W-:-:S14]  /*0820*/  BRA `(.L_x_6) ;  /* 0x0000000000047947 */ /* 0x000fdc0003800000 */
.L_x_7:
[----:B------:R-:W-:-:S05]  /*0830*/  ULDC UR11, c[0x0][0x580] ;  /* 0x00016000000b7ab9 */ /* 0x000fca0000000800 */
.L_x_6:
[----:B------:R-:W-:Y:S02]  /*0840*/  ULDC.64 UR4, c[0x0][0x5a0] ;  /* 0x0001680000047ab9 */ /* 0x000fe40000000a00 */
        /* <DEDUP_REMOVED lines=11> */
.L_x_8:
        /* <DEDUP_REMOVED lines=8> */
.L_x_10:
[----:B------:R-:W-:-:S05]  /*0980*/  ULDC UR22, c[0x0][0x584] ;  /* 0x0001610000167ab9 */ /* 0x000fca0000000800 */
.L_x_9:
[----:B------:R-:W-:Y:S01]  /*0990*/  ULDC UR4, c[0x0][0x3c4] ;  /* 0x0000f10000047ab9 */ /* 0x000fe20000000800 */
[----:B------:R-:W-:Y:S01]  /*09a0*/  ULDC.64 UR32, c[0x0][0x3c8] ;  /* 0x0000f20000207ab9 */ /* 0x000fe20000000a00 */
[----:B------:R-:W-:-:S04]  /*09b0*/  UIADD3 UR4, UR4, 0x3f, URZ ;  /* 0x0000003f04047890 */ /* 0x000fc8000fffe03f */
[----:B------:R-:W-:-:S04]  /*09c0*/  USHF.R.S32.HI UR5, URZ, 0x1f, UR4 ;  /* 0x0000001f3f057899 */ /* 0x000fc80008011404 */
[----:B------:R-:W-:-:S04]  /*09d0*/  ULEA.HI UR4, UR5, UR4, URZ, 0x6 ;  /* 0x0000000405047291 */ /* 0x000fc8000f8f303f */
[----:B------:R-:W-:-:S04]  /*09e0*/  USHF.R.S32.HI UR4, URZ, 0x6, UR4 ;  /* 0x000000063f047899 */ /* 0x000fc80008011404 */
[----:B------:R-:W-:-:S04]  /*09f0*/  UIMAD UR5, UR4, UR32, URZ ;  /* 0x00000020040572a4 */ /* 0x000fc8000f8e023f */
[----:B------:R-:W-:Y:S01]  /*0a00*/  UIMAD UR5, UR5, UR33, URZ ;  /* 0x00000021050572a4 */ /* 0x000fe2000f8e023f */
[----:B------:R-:W-:Y:S11]  /*0a10*/  @!P1 BRA `(.L_x_11) ;  /* 0x00000000000c9947 */ /* 0x000ff60003800000 */
[----:B------:R-:W-:Y:S01]  /*0a20*/  UCGABAR_WAIT ;  /* 0x0000000000007dc7 */ /* 0x000fe20008000000 */
[----:B------:R-:W-:Y:S01]  /*0a30*/  CCTL.IVALL ;  /* 0x00000000ff00798f */ /* 0x000fe20002000000 */
[----:B------:R-:W-:Y:S05]  /*0a40*/  BRA `(.L_x_12) ;  /* 0x0000000000047947 */ /* 0x000fea0003800000 */
.L_x_11:
[----:B------:R-:W-:Y:S06]  /*0a50*/  BAR.SYNC.DEFER_BLOCKING 0x0 ;  /* 0x0000000000007b1d */ /* 0x000fec0000010000 */
.L_x_12:
[----:B------:R-:W-:-:S13]  /*0a60*/  ISETP.NE.AND P0, PT, RZ, UR12, PT ;  /* 0x0000000cff007c0c */ /* 0x000fda000bf05270 */
[----:B------:R-:W-:Y:S05]  /*0a70*/  @!P0 BRA `(.L_x_13) ;  /* 0x0000015800708947 */ /* 0x000fea0003800000 */
[----:B------:R-:W-:-:S06]  /*0a80*/  UISETP.NE.AND UP0, UPT, UR12, 0x1, UPT ;  /* 0x000000010c00788c */ /* 0x000fcc000bf05270 */
[----:B------:R-:W-:-:S13]  /*0a90*/  PLOP3.LUT P0, PT, PT, PT, UP0, 0x80, 0x0 ;  /* 0x000000000000781c */ /* 0x000fda0003f0f008 */
[----:B------:R-:W-:Y:S05]  /*0aa0*/  @P0 EXIT ;  /* 0x000000000000094d */ /* 0x000fea0003800000 */
[----:B------:R0:W-:Y:S01]  /*0ab0*/  STL [R1], RZ ;  /* 0x000000ff01007387 */ /* 0x0001e20000100800 */
[----:B------:R-:W-:Y:S01]  /*0ac0*/  UISETP.GE.AND UP0, UPT, UR5, 0x1, UPT ;  /* 0x000000010500788c */ /* 0x000fe2000bf06270 */
[----:B------:R-:W-:Y:S01]  /*0ad0*/  CS2R R86, SRZ ;  /* 0x0000000000567805 */ /* 0x000fe2000001ff00 */
[----:B------:R-:W-:Y:S01]  /*0ae0*/  UMOV UR4, URZ ;  /* 0x0000003f00047c82 */ /* 0x000fe20008000000 */
[----:B------:R0:W-:Y:S01]  /*0af0*/  STL [R1+0x4], RZ ;  /* 0x000004ff01007387 */ /* 0x0001e20000100800 */
[----:B------:R-:W-:Y:S02]  /*0b00*/  CS2R R152, SRZ ;  /* 0x0000000000987805 */ /* 0x000fe4000001ff00 */
[----:B------:R-:W-:Y:S02]  /*0b10*/  CS2R R154, SRZ ;  /* 0x00000000009a7805 */ /* 0x000fe4000001ff00 */
[----:B------:R-:W-:Y:S01]  /*0b20*/  PLOP3.LUT P0, PT, PT, PT, UP0, 0x80, 0x0 ;  /* 0x000000000000781c */ /* 0x000fe20003f0f008 */
[----:B------:R0:W-:Y:S01]  /*0b30*/  STL [R1+0x8], RZ ;  /* 0x000008ff01007387 */ /* 0x0001e20000100800 */
[----:B------:R-:W-:-:S02]  /*0b40*/  CS2R R156, SRZ ;  /* 0x00000000009c7805 */ /* 0x000fc4000001ff00 */
[----:B------:R-:W-:Y:S02]  /*0b50*/  CS2R R158, SRZ ;  /* 0x00000000009e7805 */ /* 0x000fe4000001ff00 */
[----:B------:R-:W-:Y:S01]  /*0b60*/  CS2R R160, SRZ ;  /* 0x0000000000a07805 */ /* 0x000fe2000001ff00 */
[----:B------:R0:W-:Y:S01]  /*0b70*/  STL [R1+0xc], RZ ;  /* 0x00000cff01007387 */ /* 0x0001e20000100800 */
[----:B------:R-:W-:Y:S02]  /*0b80*/  CS2R R162, SRZ ;  /* 0x0000000000a27805 */ /* 0x000fe4000001ff00 */
[----:B------:R-:W-:Y:S02]  /*0b90*/  CS2R R164, SRZ ;  /* 0x0000000000a47805 */ /* 0x000fe4000001ff00 */
[----:B------:R-:W-:Y:S01]  /*0ba0*/  CS2R R166, SRZ ;  /* 0x0000000000a67805 */ /* 0x000fe2000001ff00 */
        /* <DEDUP_REMOVED lines=116> */
[----:B------:R0:W-:Y:S04]  /*12f0*/  STL [R1+0x84], RZ ;  /* 0x000084ff01007387 */ /* 0x0001e80000100800 */
        /* <DEDUP_REMOVED lines=29> */
[----:B------:R0:W-:Y:S01]  /*14d0*/  STL [R1+0xfc], RZ ;  /* 0x0000fcff01007387 */ /* 0x0001e20000100800 */
[----:B------:R-:W-:Y:S05]  /*14e0*/  @!P0 BRA `(.L_x_14) ;  /* 0x0000002000e48947 */ /* 0x000fea0003800000 */
[----:B------:R-:W-:-:S04]  /*14f0*/  ULOP3.LUT UR4, UR6, 0x1, URZ, 0xfc, !UPT ;  /* 0x0000000106047892 */ /* 0x000fc8000f8efc3f */
[----:B------:R-:W-:-:S06]  /*1500*/  UISETP.NE.AND UP0, UPT, UR4, 0x3, UPT ;  /* 0x000000030400788c */ /* 0x000fcc000bf05270 */
[----:B------:R-:W-:-:S13]  /*1510*/  PLOP3.LUT P1, PT, PT, PT, UP0, 0x80, 0x0 ;  /* 0x000000000000781c */ /* 0x000fda0003f2f008 */
[----:B------:R-:W-:Y:S05]  /*1520*/  @!P1 BRA `(.L_x_15) ;  /* 0x0000000000049947 */ /* 0x000fea0003800000 */
[----:B------:R-:W-:Y:S01]  /*1530*/  BPT.TRAP 0x1 ;  /* 0x000000040000795c */ /* 0x000fe20000300000 */
.L_x_15:
[----:B------:R-:W1:Y:S01]  /*1540*/  S2UR UR7, SR_CgaCtaId ;  /* 0x00000000000779c3 */ /* 0x000e620000008800 */
[----:B------:R-:W-:Y:S01]  /*1550*/  SHF.L.U32 R0, RZ, 0x1f, RZ ;  /* 0x0000001fff007819 */ /* 0x000fe200000006ff */
[----:B------:R-:W-:Y:S02]  /*1560*/  UMOV UR4, 0x400 ;  /* 0x0000040000047882 */ /* 0x000fe40000000000 */
[----:B-1----:R-:W-:-:S12]  /*1570*/  ULEA UR4, UR7, UR4, 0x18 ;  /* 0x0000000407047291 */ /* 0x002fd8000f8ec03f */
.L_x_16:
[----:B-1----:R-:W-:-:S04]  /*1580*/  IMAD.U32 R3, RZ, RZ, UR4 ;  /* 0x00000004ff037e24 */ /* 0x002fc8000f8e00ff */
[----:B------:R1:W2:Y:S03]  /*1590*/  SYNCS.PHASECHK.TRANS64.TRYWAIT P1, [R3+URZ+0x30000], R0 ;  /* 0x03000000030075a7 */ /* 0x0002a6000802017f */
[----:B--2---:R-:W-:Y:S05]  /*15a0*/  @!P1 NANOSLEEP.SYNCS 0x989680 ;  /* 0x009896800000995d */ /* 0x004fea0003900000 */
[----:B------:R-:W2:Y:S02]  /*15b0*/  @!P1 SYNCS.PHASECHK.TRANS64 P1, [R3+URZ+0x30000], R0 ;  /* 0x03000000030095a7 */ /* 0x000ea4000802007f */
[----:B--2---:R-:W-:Y:S05]  /*15c0*/  @!P1 BRA `(.L_x_16) ;  /* 0xfffffffc00ec9947 */ /* 0x004fea000383ffff */
[----:B------:R-:W-:Y:S01]  /*15d0*/  UIADD3 UR7, UR4, 0x20000, URZ ;  /* 0x0002000004077890 */ /* 0x000fe2000fffe03f */
[----:B------:R-:W-:Y:S01]  /*15e0*/  WARPGROUP.ARRIVE ;  /* 0x00000000000079c5 */ /* 0x000fe20000000000 */
[----:B------:R-:W-:Y:S01]  /*15f0*/  USHF.R.U32.HI UR4, URZ, 0x4, UR4 ;  /* 0x000000043f047899 */ /* 0x000fe20008011604 */
[----:B------:R2:W-:Y:S01]  /*1600*/  STL [R1+0x174], R5 ;  /* 0x0001740501007387 */ /* 0x0005e20000100800 */
[----:B------:R-:W-:Y:S02]  /*1610*/  USHF.R.U32.HI UR7, URZ, 0x4, UR7 ;  /* 0x000000043f077899 */ /* 0x000fe40008011607 */
[----:B------:R-:W-:Y:S01]  /*1620*/  ULOP3.LUT UR4, UR4, 0x3fff, URZ, 0xc0, !UPT ;  /* 0x00003fff04047892 */ /* 0x000fe2000f8ec03f */
[----:B------:R3:W-:Y:S01]  /*1630*/  STL [R1+0x170], R4 ;  /* 0x0001700401007387 */ /* 0x0007e20000100800 */
[----:B------:R-:W-:Y:S02]  /*1640*/  ULOP3.LUT UR7, UR7, 0x3fff, URZ, 0xc0, !UPT ;  /* 0x00003fff07077892 */ /* 0x000fe4000f8ec03f */
[----:B------:R-:W-:-:S02]  /*1650*/  ULOP3.LUT UR4, UR4, 0x10000, URZ, 0xfc, !UPT ;  /* 0x0001000004047892 */ /* 0x000fc4000f8efc3f */
[----:B------:R-:W-:Y:S01]  /*1660*/  ULOP3.LUT UR8, UR7, 0x2000000, URZ, 0xfc, !UPT ;  /* 0x0200000007087892 */ /* 0x000fe2000f8efc3f */
[----:B------:R-:W-:Y:S01]  /*1670*/  UMOV UR13, 0x40000040 ;  /* 0x40000040000d7882 */ /* 0x000fe20000000000 */
[----:B------:R-:W-:-:S03]  /*1680*/  UMOV UR15, 0x40000040 ;  /* 0x40000040000f7882 */ /* 0x000fc60000000000 */
[----:B------:R-:W-:Y:S02]  /*1690*/  UMOV UR12, UR4 ;  /* 0x00000004000c7c82 */ /* 0x000fe40008000000 */
[----:B------:R-:W-:Y:S02]  /*16a0*/  UMOV UR14, UR8 ;  /* 0x00000008000e7c82 */ /* 0x000fe40008000000 */
[----:B------:R-:W-:Y:S01]  /*16b0*/  HGMMA.64x128x16.F32 R68, gdesc[UR12].tnspB, RZ, !UPT, gsb0 ;  /* 0x41e000000c4479f0 */ /* 0x000fe2000c0008ff */
[----:B------:R-:W-:Y:S01]  /*16c0*/  UIADD3 UR12, UR4, 0x200, URZ ;  /* 0x00000200040c7890 */ /* 0x000fe2000fffe03f */
[----:B------:R-:W-:Y:S01]  /*16d0*/  UMOV UR13, 0x40000040 ;  /* 0x40000040000d7882 */ /* 0x000fe20000000000 */
[----:B------:R-:W-:Y:S02]  /*16e0*/  WARPGROUP.DEPBAR.LE gsb0, 0x0 ;  /* 0x00008000000079c5 */ /* 0x000fe40000010000 */
[----:B------:R-:W-:Y:S01]  /*16f0*/  WARPGROUP.ARRIVE ;  /* 0x00000000000079c5 */ /* 0x000fe20000000000 */
[----:B------:R-:W-:Y:S01]  /*1700*/  IMAD.MOV.U32 R44, RZ, RZ, R88 ;  /* 0x000000ffff2c7224 */ /* 0x000fe200078e0058 */
[----:B------:R-:W-:Y:S01]  /*1710*/  MOV R41, R91 ;  /* 0x0000005b00297202 */ /* 0x000fe20000000f00 */
[----:B------:R-:W-:Y:S01]  /*1720*/  IMAD.MOV.U32 R43, RZ, RZ, R89 ;  /* 0x000000ffff2b7224 */ /* 0x000fe200078e0059 */
[----:B------:R-:W-:Y:S01]  /*1730*/  MOV R36, R96 ;  /* 0x0000006000247202 */ /* 0x000fe20000000f00 */
[----:B------:R-:W-:-:S02]  /*1740*/  IMAD.MOV.U32 R42, RZ, RZ, R90 ;  /* 0x000000ffff2a7224 */ /* 0x000fc400078e005a */
[----:B------:R-:W-:Y:S01]  /*1750*/  HGMMA.64x128x16.F32 R152, gdesc[UR12].tnspB, RZ, !UPT, gsb0 ;  /* 0x41e000000c9879f0 */ /* 0x000fe2000c0008ff */
[----:B------:R-:W-:Y:S01]  /*1760*/  UIADD3 UR12, UR4, 0x400, URZ ;  /* 0x00000400040c7890 */ /* 0x000fe2000fffe03f */
[----:B------:R-:W-:Y:S01]  /*1770*/  IMAD.MOV.U32 R40, RZ, RZ, R92 ;  /* 0x000000ffff287224 */ /* 0x000fe200078e005c */
[----:B------:R-:W-:Y:S01]  /*1780*/  MOV R31, R101 ;  /* 0x00000065001f7202 */ /* 0x000fe20000000f00 */
        /* <DEDUP_REMOVED lines=11> */
[----:B-1----:R-:W-:Y:S01]  /*1840*/  MOV R0, R131 ;  /* 0x0000008300007202 */ /* 0x002fe20000000f00 */
[----:B------:R-:W-:Y:S01]  /*1850*/  IMAD.MOV.U32 R32, RZ, RZ, R100 ;  /* 0x000000ffff207224 */ /* 0x000fe200078e0064 */
[----:B------:R-:W-:Y:S01]  /*1860*/  UMOV UR13, 0x40000040 ;  /* 0x40000040000d7882 */ /* 0x000fe20000000000 */
        /* <DEDUP_REMOVED lines=14> */
[----:B------:R-:W-:-:S02]  /*1950*/  IMAD.MOV.U32 R22, RZ, RZ, R110 ;  /* 0x000000ffff167224 */ /* 0x000fc400078e006e */
[----:B------:R-:W-:Y:S02]  /*1960*/  IMAD.MOV.U32 R20, RZ, RZ, R112 ;  /* 0x000000ffff147224 */ /* 0x000fe400078e0070 */
[----:B------:R-:W-:Y:S02]  /*1970*/  IMAD.MOV.U32 R19, RZ, RZ, R113 ;  /* 0x000000ffff137224 */ /* 0x000fe400078e0071 */
[----:B------:R-:W-:Y:S01]  /*1980*/  IMAD.MOV.U32 R18, RZ, RZ, R114 ;  /* 0x000000ffff127224 */ /* 0x000fe200078e0072 */
[----:B------:R-:W-:Y:S01]  /*1990*/  MOV R232, R20 ;  /* 0x0000001400e87202 */ /* 0x000fe20000000f00 */
[----:B------:R-:W-:Y:S02]  /*19a0*/  IMAD.MOV.U32 R17, RZ, RZ, R115 ;  /* 0x000000ffff117224 */ /* 0x000fe400078e0073 */
[----:B------:R-:W-:Y:S02]  /*19b0*/  IMAD.MOV.U32 R15, RZ, RZ, R117 ;  /* 0x000000ffff0f7224 */ /* 0x000fe400078e0075 */
[----:B------:R-:W-:-:S02]  /*19c0*/  IMAD.MOV.U32 R14, RZ, RZ, R118 ;  /* 0x000000ffff0e7224 */ /* 0x000fc400078e0076 */
[----:B------:R-:W-:Y:S01]  /*19d0*/  IMAD.MOV.U32 R13, RZ, RZ, R119 ;  /* 0x000000ffff0d7224 */ /* 0x000fe200078e0077 */
[----:B------:R-:W-:Y:S01]  /*19e0*/  MOV R237, R15 ;  /* 0x0000000f00ed7202 */ /* 0x000fe20000000f00 */
[----:B------:R-:W-:Y:S02]  /*19f0*/  IMAD.MOV.U32 R12, RZ, RZ, R120 ;  /* 0x000000ffff0c7224 */ /* 0x000fe400078e0078 */
[----:B------:R-:W-:Y:S02]  /*1a00*/  IMAD.MOV.U32 R10, RZ, RZ, R122 ;  /* 0x000000ffff0a7224 */ /* 0x000fe400078e007a */
[----:B------:R-:W-:Y:S02]  /*1a10*/  IMAD.MOV.U32 R9, RZ, RZ, R123 ;  /* 0x000000ffff097224 */ /* 0x000fe400078e007b */
[----:B------:R-:W-:Y:S01]  /*1a20*/  IMAD.MOV.U32 R8, RZ, RZ, R124 ;  /* 0x000000ffff087224 */ /* 0x000fe200078e007c */
[----:B------:R-:W-:Y:S01]  /*1a30*/  MOV R242, R10 ;  /* 0x0000000a00f27202 */ /* 0x000fe20000000f00 */
[----:B------:R-:W-:-:S02]  /*1a40*/  IMAD.MOV.U32 R7, RZ, RZ, R125 ;  /* 0x000000ffff077224 */ /* 0x000fc400078e007d */
[----:B--2---:R-:W-:Y:S02]  /*1a50*/  IMAD.MOV.U32 R5, RZ, RZ, R127 ;  /* 0x000000ffff057224 */ /* 0x004fe400078e007f */
[----:B---3--:R-:W-:Y:S02]  /*1a60*/  IMAD.MOV.U32 R4, RZ, RZ, R128 ;  /* 0x000000ffff047224 */ /* 0x008fe400078e0080 */
[----:B------:R-:W-:Y:S01]  /*1a70*/  IMAD.MOV.U32 R3, RZ, RZ, R129 ;  /* 0x000000ffff037224 */ /* 0x000fe200078e0081 */
[----:B------:R-:W-:Y:S01]  /*1a80*/  MOV R247, R5 ;  /* 0x0000000500f77202 */ /* 0x000fe20000000f00 */
[----:B------:R-:W-:Y:S02]  /*1a90*/  IMAD.MOV.U32 R2, RZ, RZ, R130 ;  /* 0x000000ffff027224 */ /* 0x000fe400078e0082 */
[----:B------:R-:W-:Y:S02]  /*1aa0*/  IMAD.MOV.U32 R64, RZ, RZ, R68 ;  /* 0x000000ffff407224 */ /* 0x000fe400078e0044 */
[----:B------:R-:W-:-:S02]  /*1ab0*/  IMAD.MOV.U32 R63, RZ, RZ, R69 ;  /* 0x000000ffff3f7224 */ /* 0x000fc400078e0045 */
[----:B------:R-:W-:Y:S02]  /*1ac0*/  IMAD.MOV.U32 R62, RZ, RZ, R70 ;  /* 0x000000ffff3e7224 */ /* 0x000fe400078e0046 */
[----:B------:R-:W-:Y:S02]  /*1ad0*/  IMAD.MOV.U32 R60, RZ, RZ, R72 ;  /* 0x000000ffff3c7224 */ /* 0x000fe400078e0048 */
[----:B------:R-:W-:Y:S02]  /*1ae0*/  IMAD.MOV.U32 R59, RZ, RZ, R73 ;  /* 0x000000ffff3b7224 */ /* 0x000fe400078e0049 */
        /* <DEDUP_REMOVED lines=28> */
[----:B------:R-:W-:Y:S01]  /*1cb0*/  IMAD.MOV.U32 R238, RZ, RZ, R14 ;  /* 0x000000ffffee7224 */ /* 0x000fe200078e000e */
[----:B------:R-:W-:Y:S02]  /*1cc0*/  WARPGROUP.DEPBAR.LE gsb0, 0x0 ;  /* 0x00008000000079c5 */ /* 0x000fe40000010000 */
[----:B------:R-:W-:Y:S01]  /*1cd0*/  WARPGROUP.ARRIVE ;  /* 0x00000000000079c5 */ /* 0x000fe20000000000 */
[----:B------:R1:W-:Y:S01]  /*1ce0*/  STL.64 [R1+0x2e0], R214 ;  /* 0x0002e0d601007387 */ /* 0x0003e20000100a00 */
[----:B------:R-:W-:Y:S02]  /*1cf0*/  IMAD.MOV.U32 R239, RZ, RZ, R13 ;  /* 0x000000ffffef7224 */ /* 0x000fe400078e000d */
[----:B------:R-:W-:Y:S01]  /*1d00*/  IMAD.MOV.U32 R240, RZ, RZ, R12 ;  /* 0x000000fffff07224 */ /* 0x000fe200078e000c */
[----:B------:R2:W-:Y:S01]  /*1d10*/  STL.64 [R1+0x2d8], R212 ;  /* 0x0002d8d401007387 */ /* 0x0005e20000100a00 */
[----:B------:R-:W-:Y:S01]  /*1d20*/  HGMMA.64x128x16.F32 R88, gdesc[UR12].tnspB, RZ, !UPT, gsb0 ;  /* 0x41e000000c5879f0 */ /* 0x000fe2000c0008ff */
[----:B------:R-:W-:Y:S01]  /*1d30*/  UIADD3 UR12, UR4, 0x600, URZ ;  /* 0x00000600040c7890 */ /* 0x000fe2000fffe03f */
[----:B------:R-:W-:Y:S01]  /*1d40*/  IMAD.MOV.U32 R241, RZ, RZ, R11 ;  /* 0x000000fffff17224 */ /* 0x000fe200078e000b */
[----:B------:R3:W-:Y:S01]  /*1d50*/  STL.64 [R1+0x2d0], R210 ;  /* 0x0002d0d201007387 */ /* 0x0007e20000100a00 */
[----:B------:R-:W-:Y:S01]  /*1d60*/  UMOV UR13, 0x40000040 ;  /* 0x40000040000d7882 */ /* 0x000fe20000000000 */
[----:B------:R-:W-:-:S02]  /*1d70*/  IMAD.MOV.U32 R243, RZ, RZ, R9 ;  /* 0x000000fffff37224 */ /* 0x000fc400078e0009 */
[----:B------:R4:W-:Y:S01]  /*1d80*/  STL.64 [R1+0x2c8], R208 ;  /* 0x0002c8d001007387 */ /* 0x0009e20000100a00 */
[----:B-1----:R-:W-:Y:S02]  /*1d90*/  IMAD.MOV.U32 R214, RZ, RZ, R38 ;  /* 0x000000ffffd67224 */ /* 0x002fe400078e0026 */
[----:B------:R-:W-:Y:S01]  /*1da0*/  IMAD.MOV.U32 R215, RZ, RZ, R37 ;  /* 0x000000ffffd77224 */ /* 0x000fe200078e0025 */
[----:B------:R1:W-:Y:S01]  /*1db0*/  STL.64 [R1+0x2c0], R206 ;  /* 0x0002c0ce01007387 */ /* 0x0003e20000100a00 */
[----:B--2---:R-:W-:Y:S01]  /*1dc0*/  MOV R212, R40 ;  /* 0x0000002800d47202 */ /* 0x004fe20000000f00 */
[----:B------:R-:W-:Y:S02]  /*1dd0*/  IMAD.MOV.U32 R213, RZ, RZ, R39 ;  /* 0x000000ffffd57224 */ /* 0x000fe400078e0027 */
[----:B------:R2:W-:Y:S01]  /*1de0*/  STL.64 [R1+0x2b8], R204 ;  /* 0x0002b8cc01007387 */ /* 0x0005e20000100a00 */
[----:B---3--:R-:W-:Y:S02]  /*1df0*/  IMAD.MOV.U32 R210, RZ, RZ, R42 ;  /* 0x000000ffffd27224 */ /* 0x008fe400078e002a */
[----:B------:R-:W-:Y:S01]  /*1e00*/  IMAD.MOV.U32 R211, RZ, RZ, R41 ;  /* 0x000000ffffd37224 */ /* 0x000fe200078e0029 */
[----:B------:R3:W-:Y:S01]  /*1e10*/  STL.64 [R1+0x2b0], R202 ;  /* 0x0002b0ca01007387 */ /* 0x0007e20000100a00 */
[----:B----4-:R-:W-:-:S02]  /*1e20*/  IMAD.MOV.U32 R208, RZ, RZ, R44 ;  /* 0x000000ffffd07224 */ /* 0x010fc400078e002c */
[----:B------:R-:W-:Y:S01]  /*1e30*/  IMAD.MOV.U32 R209, RZ, RZ, R43 ;  /* 0x000000ffffd17224 */ /* 0x000fe200078e002b */
[----:B------:R4:W-:Y:S01]  /*1e40*/  STL.64 [R1+0x2a8], R200 ;  /* 0x0002a8c801007387 */ /* 0x0009e20000100a00 */
[----:B-1----:R-:W-:Y:S01]  /*1e50*/  IMAD.MOV.U32 R206, RZ, RZ, R46 ;  /* 0x000000ffffce7224 */ /* 0x002fe200078e002e */
[----:B------:R-:W-:Y:S01]  /*1e60*/  MOV R207, R45 ;  /* 0x0000002d00cf7202 */ /* 0x000fe20000000f00 */
[----:B------:R-:W-:Y:S01]  /*1e70*/  IMAD.MOV.U32 R244, RZ, RZ, R8 ;  /* 0x000000fffff47224 */ /* 0x000fe200078e0008 */
[----:B------:R1:W-:Y:S01]  /*1e80*/  STL.64 [R1+0x2a0], R198 ;  /* 0x0002a0c601007387 */ /* 0x0003e20000100a00 */
[----:B--2---:R-:W-:Y:S02]  /*1e90*/  IMAD.MOV.U32 R204, RZ, RZ, R48 ;  /* 0x000000ffffcc7224 */ /* 0x004fe400078e0030 */
[----:B------:R-:W-:Y:S01]  /*1ea0*/  IMAD.MOV.U32 R205, RZ, RZ, R47 ;  /* 0x000000ffffcd7224 */ /* 0x000fe200078e002f */
[----:B------:R2:W-:Y:S01]  /*1eb0*/  STL.64 [R1+0x298], R196 ;  /* 0x000298c401007387 */ /* 0x0005e20000100a00 */
[----:B---3--:R-:W-:Y:S01]  /*1ec0*/  MOV R202, R50 ;  /* 0x0000003200ca7202 */ /* 0x008fe20000000f00 */
[----:B------:R-:W-:-:S02]  /*1ed0*/  IMAD.MOV.U32 R203, RZ, RZ, R49 ;  /* 0x000000ffffcb7224 */ /* 0x000fc400078e0031 */
[----:B------:R3:W-:Y:S01]  /*1ee0*/  STL.64 [R1+0x290], R194 ;  /* 0x000290c201007387 */ /* 0x0007e20000100a00 */
[----:B----4-:R-:W-:Y:S02]  /*1ef0*/  IMAD.MOV.U32 R200, RZ, RZ, R52 ;  /* 0x000000ffffc87224 */ /* 0x010fe400078e0034 */
[----:B------:R-:W-:Y:S01]  /*1f00*/  IMAD.MOV.U32 R201, RZ, RZ, R51 ;  /* 0x000000ffffc97224 */ /* 0x000fe200078e0033 */
[----:B------:R4:W-:Y:S01]  /*1f10*/  STL.64 [R1+0x288], R192 ;  /* 0x000288c001007387 */ /* 0x0009e20000100a00 */
[----:B-1----:R-:W-:Y:S02]  /*1f20*/  IMAD.MOV.U32 R198, RZ, RZ, R54 ;  /* 0x000000ffffc67224 */ /* 0x002fe400078e0036 */
[----:B------:R-:W-:Y:S01]  /*1f30*/  IMAD.MOV.U32 R199, RZ, RZ, R53 ;  /* 0x000000ffffc77224 */ /* 0x000fe200078e0035 */
[----:B------:R1:W-:Y:S01]  /*1f40*/  STL.64 [R1+0x280], R190 ;  /* 0x000280be01007387 */ /* 0x0003e20000100a00 */
[----:B--2---:R-:W-:Y:S01]  /*1f50*/  IMAD.MOV.U32 R196, RZ, RZ, R56 ;  /* 0x000000ffffc47224 */ /* 0x004fe200078e0038 */
[----:B------:R-:W-:Y:S01]  /*1f60*/  MOV R197, R55 ;  /* 0x0000003700c57202 */ /* 0x000fe20000000f00 */
[----:B------:R-:W-:Y:S01]  /*1f70*/  IMAD.MOV.U32 R245, RZ, RZ, R7 ;  /* 0x000000fffff57224 */ /* 0x000fe200078e0007 */
[----:B------:R2:W-:Y:S01]  /*1f80*/  STL.64 [R1+0x278], R188 ;  /* 0x000278bc01007387 */ /* 0x0005e20000100a00 */
[----:B---3--:R-:W-:-:S02]  /*1f90*/  IMAD.MOV.U32 R194, RZ, RZ, R58 ;  /* 0x000000ffffc27224 */ /* 0x008fc400078e003a */
[----:B------:R-:W-:Y:S01]  /*1fa0*/  IMAD.MOV.U32 R195, RZ, RZ, R57 ;  /* 0x000000ffffc37224 */ /* 0x000fe200078e0039 */
[----:B----4-:R-:W-:Y:S01]  /*1fb0*/  MOV R192, R60 ;  /* 0x0000003c00c07202 */ /* 0x010fe20000000f00 */
[----:B------:R-:W-:Y:S02]  /*1fc0*/  IMAD.MOV.U32 R193, RZ, RZ, R59 ;  /* 0x000000ffffc17224 */ /* 0x000fe400078e003b */
[----:B------:R-:W-:Y:S02]  /*1fd0*/  IMAD.MOV.U32 R246, RZ, RZ, R6 ;  /* 0x000000fffff67224 */ /* 0x000fe400078e0006 */
[----:B-1----:R-:W-:Y:S02]  /*1fe0*/  IMAD.MOV.U32 R190, RZ, RZ, R62 ;  /* 0x000000ffffbe7224 */ /* 0x002fe400078e003e */
[----:B------:R-:W-:Y:S02]  /*1ff0*/  IMAD.MOV.U32 R191, RZ, RZ, R61 ;  /* 0x000000ffffbf7224 */ /* 0x000fe400078e003d */
[----:B--2---:R-:W-:-:S02]  /*2000*/  IMAD.MOV.U32 R188, RZ, RZ, R64 ;  /* 0x000000ffffbc7224 */ /* 0x004fc400078e0040 */
[----:B------:R-:W-:Y:S02]  /*2010*/  IMAD.MOV.U32 R189, RZ, RZ, R63 ;  /* 0x000000ffffbd7224 */ /* 0x000fe400078e003f */
[----:B------:R-:W-:Y:S02]  /*2020*/  IMAD.MOV.U32 R248, RZ, RZ, R4 ;  /* 0x000000fffff87224 */ /* 0x000fe400078e0004 */
[----:B------:R-:W-:Y:S02]  /*2030*/  IMAD.MOV.U32 R249, RZ, RZ, R3 ;  /* 0x000000fffff97224 */ /* 0x000fe400078e0003 */
[----:B------:R-:W-:Y:S02]  /*2040*/  IMAD.MOV.U32 R250, RZ, RZ, R2 ;  /* 0x000000fffffa7224 */ /* 0x000fe400078e0002 */
[----:B------:R-:W-:Y:S01]  /*2050*/  IMAD.MOV.U32 R251, RZ, RZ, R0 ;  /* 0x000000fffffb7224 */ /* 0x000fe200078e0000 */
[----:B------:R-:W-:Y:S02]  /*2060*/  WARPGROUP.DEPBAR.LE gsb0, 0x0 ;  /* 0x00008000000079c5 */ /* 0x000fe40000010000 */
[----:B------:R-:W-:-:S06]  /*2070*/  WARPGROUP.ARRIVE ;  /* 0x00000000000079c5 */ /* 0x000fcc0000000000 */
[----:B------:R-:W-:Y:S01]  /*2080*/  HGMMA.64x128x16.F32 R24, gdesc[UR12].tnspB, RZ, !UPT, gsb0 ;  /* 0x41e000000c1879f0 */ /* 0x000fe2000c0008ff */
[----:B------:R-:W-:Y:S02]  /*2090*/  UIADD3 UR12, UR4, 0x2, URZ ;  /* 0x00000002040c7890 */ /* 0x000fe4000fffe03f */
[----:B------:R-:W-:Y:S01]  /*20a0*/  UIADD3 UR14, UR8, 0x80, URZ ;  /* 0x00000080080e7890 */ /* 0x000fe2000fffe03f */
[----:B------:R-:W-:Y:S01]  /*20b0*/  UMOV UR13, 0x40000040 ;  /* 0x40000040000d7882 */ /* 0x000fe20000000000 */
[----:B------:R-:W-:Y:S01]  /*20c0*/  UMOV UR15, 0x40000040 ;  /* 0x40000040000f7882 */ /* 0x000fe20000000000 */
[----:B------:R-:W-:Y:S02]  /*20d0*/  WARPGROUP.DEPBAR.LE gsb0, 0x0 ;  /* 0x00008000000079c5 */ /* 0x000fe40000010000 */
[----:B------:R-:W-:-:S06]  /*20e0*/  WARPGROUP.ARRIVE ;  /* 0x00000000000079c5 */ /* 0x000fcc0000000000 */
[----:B------:R-:W-:Y:S03]  /*20f0*/  HGMMA.64x128x16.F32 R188, gdesc[UR12].tnspB, R188, gsb0 ;  /* 0x41e000000cbc79f0 */ /* 0x000fe600080008bc */
[----:B------:R-:W-:Y:S02]  /*2100*/  WARPGROUP.DEPBAR.LE gsb0, 0x0 ;  /* 0x00008000000079c5 */ /* 0x000fe40000010000 */
[----:B------:R-:W-:Y:S04]  /*2110*/  STL.64 [R1], R188 ;  /* 0x000000bc01007387 */ /* 0x000fe80000100a00 */
[----:B------:R-:W-:Y:S04]  /*2120*/  STL.64 [R1+0x8], R190 ;  /* 0x000008be01007387 */ /* 0x000fe80000100a00 */
        /* <DEDUP_REMOVED lines=11> */
[----:B------:R1:W-:Y:S04]  /*21e0*/  STL.64 [R1+0x68], R214 ;  /* 0x000068d601007387 */ /* 0x0003e80000100a00 */
        /* <DEDUP_REMOVED lines=18> */
[----:B-1----:R-:W2:Y:S04]  /*2310*/  LDL.LU.64 R214, [R1+0x2e0] ;  /* 0x0002e00001d67983 */ /* 0x002ea80000300a00 */
[----:B------:R-:W2:Y:S04]  /*2320*/  LDL.LU.64 R212, [R1+0x2d8] ;  /* 0x0002d80001d47983 */ /* 0x000ea80000300a00 */
        /* <DEDUP_REMOVED lines=11> */
[----:B------:R-:W2:Y:S01]  /*23e0*/  LDL.LU.64 R188, [R1+0x278] ;  /* 0x0002780001bc7983 */ /* 0x000ea20000300a00 */
[----:B------:R-:W-:Y:S01]  /*23f0*/  UIADD3 UR12, UR4, 0x202, URZ ;  /* 0x00000202040c7890 */ /* 0x000fe2000fffe03f */
[----:B------:R-:W-:Y:S01]  /*2400*/  UMOV UR13, 0x40000040 ;  /* 0x40000040000d7882 */ /* 0x000fe20000000000 */
[----:B--2---:R-:W-:-:S07]  /*2410*/  WARPGROUP.ARRIVE ;  /* 0x00000000000079c5 */ /* 0x004fce0000000000 */
[----:B------:R-:W-:Y:S01]  /*2420*/  HGMMA.64x128x16.F32 R152, gdesc[UR12].tnspB, R152, gsb0 ;  /* 0x41e000000c9879f0 */ /* 0x000fe20008000898 */
[----:B------:R-:W-:Y:S02]  /*2430*/  UIADD3 UR12, UR4, 0x402, URZ ;  /* 0x00000402040c7890 */ /* 0x000fe4000fffe03f */
[----:B------:R-:W-:Y:S02]  /*2440*/  WARPGROUP.DEPBAR.LE gsb0, 0x0 ;  /* 0x00008000000079c5 */ /* 0x000fe40000010000 */
        /* <DEDUP_REMOVED lines=32> */
[----:B-1----:R-:W2:Y:S04]  /*2650*/  LDL.LU.64 R152, [R1] ;  /* 0x0000000001987983 */ /* 0x002ea80000300a00 */
        /* <DEDUP_REMOVED lines=31> */
[----:B------:R-:W-:Y:S01]  /*2850*/  WARPGROUP.ARRIVE ;  /* 0x00000000000079c5 */ /* 0x000fe20000000000 */
[----:B------:R-:W-:-:S05]  /*2860*/  UMOV UR13, 0x40000040 ;  /* 0x40000040000d7882 */ /* 0x000fca0000000000 */
[----:B------:R-:W-:Y:S01]  /*2870*/  HGMMA.64x128x16.F32 R88, gdesc[UR12].tnspB, R88, gsb0 ;  /* 0x41e000000c5879f0 */ /* 0x000fe20008000858 */
[----:B------:R-:W-:Y:S01]  /*2880*/  UIADD3 UR12, UR4, 0x602, URZ ;  /* 0x00000602040c7890 */ /* 0x000fe2000fffe03f */
[----:B------:R-:W-:Y:S01]  /*2890*/  UMOV UR13, 0x40000040 ;  /* 0x40000040000d7882 */ /* 0x000fe20000000000 */
[----:B------:R-:W-:Y:S02]  /*28a0*/  WARPGROUP.DEPBAR.LE gsb0, 0x0 ;  /* 0x00008000000079c5 */ /* 0x000fe40000010000 */
[----:B------:R-:W-:-:S07]  /*28b0*/  WARPGROUP.ARRIVE ;  /* 0x00000000000079c5 */ /* 0x000fce0000000000 */
[----:B------:R-:W-:Y:S01]  /*28c0*/  HGMMA.64x128x16.F32 R24, gdesc[UR12].tnspB, R24, gsb0 ;  /* 0x41e000000c1879f0 */ /* 0x000fe20008000818 */
[----:B------:R-:W-:Y:S02]  /*28d0*/  UIADD3 UR12, UR4, 0x4, URZ ;  /* 0x00000004040c7890 */ /* 0x000fe4000fffe03f */
[----:B------:R-:W-:Y:S01]  /*28e0*/  UIADD3 UR14, UR8, 0x100, URZ ;  /* 0x00000100080e7890 */ /* 0x000fe2000fffe03f */
[----:B------:R-:W-:Y:S01]  /*28f0*/  UMOV UR13, 0x40000040 ;  /* 0x40000040000d7882 */ /* 0x000fe20000000000 */
[----:B------:R-:W-:Y:S01]  /*2900*/  UMOV UR15, 0x40000040 ;  /* 0x40000040000f7882 */ /* 0x000fe20000000000 */
[----:B------:R-:W-:Y:S02]  /*2910*/  WARPGROUP.DEPBAR.LE gsb0, 0x0 ;  /* 0x00008000000079c5 */ /* 0x000fe40000010000 */
[----:B--2---:R-:W-:-:S06]  /*2920*/  WARPGROUP.ARRIVE ;  /* 0x00000000000079c5 */ /* 0x004fcc0000000000 */
[----:B------:R-:W-:Y:S03]  /*2930*/  HGMMA.64x128x16.F32 R152, gdesc[UR12].tnspB, R152, gsb0 ;  /* 0x41e000000c9879f0 */ /* 0x000fe60008000898 */
[----:B------:R-:W-:Y:S02]  /*2940*/  WARPGROUP.DEPBAR.LE gsb0, 0x0 ;  /* 0x00008000000079c5 */ /* 0x000fe40000010000 */
[----:B------:R-:W-:Y:S01]  /*2950*/  STL.64 [R1], R152 ;  /* 0x0000009801007387 */ /* 0x000fe20000100a00 */
[----:B------:R-:W-:Y:S01]  /*2960*/  IMAD.MOV.U32 R2, RZ, RZ, R214 ;  /* 0x000000ffff027224 */ /* 0x000fe200078e00d6 */
[----:B------:R-:W-:Y:S01]  /*2970*/  MOV R0, R215 ;  /* 0x000000d700007202 */ /* 0x000fe20000000f00 */
[----:B------:R-:W-:Y:S01]  /*2980*/  IMAD.MOV.U32 R6, RZ, RZ, R212 ;  /* 0x000000ffff067224 */ /* 0x000fe200078e00d4 */
[----:B------:R1:W-:Y:S01]  /*2990*/  STL.64 [R1+0x8], R154 ;  /* 0x0000089a01007387 */ /* 0x0003e20000100a00 */
[----:B------:R-:W-:Y:S01]  /*29a0*/  IMAD.MOV.U32 R3, RZ, RZ, R213 ;  /* 0x000000ffff037224 */ /* 0x000fe200078e00d5 */
[----:B------:R-:W-:Y:S01]  /*29b0*/  MOV R7, R211 ;  /* 0x000000d300077202 */ /* 0x000fe20000000f00 */
[----:B------:R-:W-:Y:S01]  /*29c0*/  IMAD.MOV.U32 R8, RZ, RZ, R210 ;  /* 0x000000ffff087224 */ /* 0x000fe200078e00d2 */
[----:B------:R-:W2:Y:S01]  /*29d0*/  LDL.LU.64 R214, [R1+0x270] ;  /* 0x0002700001d67983 */ /* 0x000ea20000300a00 */
        /* <DEDUP_REMOVED lines=44> */
[----:B------:R-:W-:-:S02]  /*2ca0*/  IMAD.MOV.U32 R219, RZ, RZ, R183 ;  /* 0x000000ffffdb7224 */ /* 0x000fc400078e00b7 */
[----:B------:R-:W-:Y:S01]  /*2cb0*/  IMAD.MOV.U32 R216, RZ, RZ, R180 ;  /* 0x000000ffffd87224 */ /* 0x000fe200078e00b4 */
[----:B------:R-:W2:Y:S01]  /*2cc0*/  LDL.LU.64 R190, [R1+0x210] ;  /* 0x0002100001be7983 */ /* 0x000ea20000300a00 */
[----:B------:R-:W-:Y:S02]  /*2cd0*/  IMAD.MOV.U32 R232, RZ, RZ, R178 ;  /* 0x000000ffffe87224 */ /* 0x000fe400078e00b2 */
[----:B------:R-:W-:Y:S01]  /*2ce0*/  IMAD.MOV.U32 R231, RZ, RZ, R179 ;  /* 0x000000ffffe77224 */ /* 0x000fe200078e00b3 */
[----:B------:R-:W2:Y:S01]  /*2cf0*/  LDL.LU.64 R188, [R1+0x208] ;  /* 0x0002080001bc7983 */ /* 0x000ea20000300a00 */
[----:B------:R-:W-:Y:S02]  /*2d00*/  IMAD.MOV.U32 R233, RZ, RZ, R177 ;  /* 0x000000ffffe97224 */ /* 0x000fe400078e00b1 */
        /* <DEDUP_REMOVED lines=23> */
[----:B------:R-:W-:-:S03]  /*2e80*/  IMAD.MOV.U32 R4, RZ, RZ, R157 ;  /* 0x000000ffff047224 */ /* 0x000fc600078e009d */
        /* <DEDUP_REMOVED lines=8> */
[----:B-1----:R-:W2:Y:S04]  /*2f10*/  LDL.LU.64 R154, [R1+0x180] ;  /* 0x00018000019a7983 */ /* 0x002ea80000300a00 */
[----:B------:R-:W2:Y:S01]  /*2f20*/  LDL.LU.64 R152, [R1+0x178] ;  /* 0x0001780001987983 */ /* 0x000ea20000300a00 */
[----:B------:R-:W-:Y:S01]  /*2f30*/  UIADD3 UR12, UR4, 0x204, URZ ;  /* 0x00000204040c7890 */ /* 0x000fe2000fffe03f */
[----:B------:R-:W-:Y:S01]  /*2f40*/  UMOV UR13, 0x40000040 ;  /* 0x40000040000d7882 */ /* 0x000fe20000000000 */
[----:B--2---:R-:W-:-:S07]  /*2f50*/  WARPGROUP.ARRIVE ;  /* 0x00000000000079c5 */ /* 0x004fce0000000000 */
[----:B------:R-:W-:Y:S01]  /*2f60*/  HGMMA.64x128x16.F32 R152, gdesc[UR12].tnspB, R152, gsb0 ;  /* 0x41e000000c9879f0 */ /* 0x000fe20008000898 */
[----:B------:R-:W-:Y:S01]  /*2f70*/  UIADD3 UR12, UR4, 0x404, URZ ;  /* 0x00000404040c7890 */ /* 0x000fe2000fffe03f */
[----:B------:R-:W-:Y:S01]  /*2f80*/  UMOV UR13, 0x40000040 ;  /* 0x40000040000d7882 */ /* 0x000fe20000000000 */
        /* <DEDUP_REMOVED lines=15> */
[----:B-1----:R-:W2:Y:S04]  /*3080*/  LDL.LU R188, [R1] ;  /* 0x0000000001bc7983 */ /* 0x002ea80000300800 */
[----:B------:R-:W2:Y:S04]  /*3090*/  LDL.LU R189, [R1+0x4] ;  /* 0x0000040001bd7983 */ /* 0x000ea80000300800 */
[----:B------:R-:W2:Y:S04]  /*30a0*/  LDL.LU R190, [R1+0x8] ;  /* 0x0000080001be7983 */ /* 0x000ea80000300800 */
[----:B------:R-:W2:Y:S01]  /*30b0*/  LDL.LU R191, [R1+0xc] ;  /* 0x00000c0001bf7983 */ /* 0x000ea20000300800 */
[----:B------:R-:W-:-:S06]  /*30c0*/  WARPGROUP.ARRIVE ;  /* 0x00000000000079c5 */ /* 0x000fcc0000000000 */
[----:B------:R-:W-:Y:S01]  /*30d0*/  HGMMA.64x128x16.F32 R88, gdesc[UR12].tnspB, R88, gsb0 ;  /* 0x41e000000c5879f0 */ /* 0x000fe20008000858 */
[----:B------:R-:W-:Y:S01]  /*30e0*/  UIADD3 UR12, UR4, 0x604, URZ ;  /* 0x00000604040c7890 */ /* 0x000fe2000fffe03f */
[----:B------:R-:W-:Y:S01]  /*30f0*/  UMOV UR13, 0x40000040 ;  /* 0x40000040000d7882 */ /* 0x000fe20000000000 */
        /* <DEDUP_REMOVED lines=18> */
[----:B------:R-:W-:Y:S01]  /*3220*/  IMAD.MOV.U32 R208, RZ, RZ, R238 ;  /* 0x000000ffffd07224 */ /* 0x000fe200078e00ee */
[----:B------:R-:W-:Y:S01]  /*3230*/  MOV R238, R16 ;  /* 0x0000001000ee7202 */ /* 0x000fe20000000f00 */
[----:B------:R-:W-:Y:S01]  /*3240*/  IMAD.MOV.U32 R209, RZ, RZ, R237 ;  /* 0x000000ffffd17224 */ /* 0x000fe200078e00ed */
[----:B------:R-:W-:Y:S02]  /*3250*/  WARPGROUP.DEPBAR.LE gsb0, 0x0 ;  /* 0x00008000000079c5 */ /* 0x000fe40000010000 */
[----:B------:R-:W-:-:S06]  /*3260*/  WARPGROUP.ARRIVE ;  /* 0x00000000000079c5 */ /* 0x000fcc0000000000 */
[----:B------:R-:W-:Y:S01]  /*3270*/  HGMMA.64x128x16.F32 R24, gdesc[UR12].tnspB, R24, gsb0 ;  /* 0x41e000000c1879f0 */ /* 0x000fe20008000818 */
[----:B------:R-:W-:Y:S02]  /*3280*/  IMAD.MOV.U32 R210, RZ, RZ, R236 ;  /* 0x000000ffffd27224 */ /* 0x000fe400078e00ec */
[----:B------:R-:W-:Y:S01]  /*3290*/  IMAD.MOV.U32 R212, RZ, RZ, R234 ;  /* 0x000000ffffd47224 */ /* 0x000fe200078e00ea */
[----:B------:R-:W-:Y:S01]  /*32a0*/  MOV R234, R20 ;  /* 0x0000001400ea7202 */ /* 0x000fe20000000f00 */
        /* <DEDUP_REMOVED lines=18> */
[----:B------:R-:W-:Y:S01]  /*33d0*/  UIADD3 UR12, UR4, 0x6, URZ ;  /* 0x00000006040c7890 */ /* 0x000fe2000fffe03f */
[----:B------:R-:W-:Y:S01]  /*33e0*/  IMAD.MOV.U32 R232, RZ, RZ, R22 ;  /* 0x000000ffffe87224 */ /* 0x000fe200078e0016 */
[----:B------:R-:W-:Y:S01]  /*33f0*/  UIADD3 UR14, UR8, 0x180, URZ ;  /* 0x00000180080e7890 */ /* 0x000fe2000fffe03f */
[----:B------:R-:W-:Y:S01]  /*3400*/  IMAD.MOV.U32 R233, RZ, RZ, R21 ;  /* 0x000000ffffe97224 */ /* 0x000fe200078e0015 */
[----:B------:R-:W-:Y:S01]  /*3410*/  UMOV UR13, 0x40000040 ;  /* 0x40000040000d7882 */ /* 0x000fe20000000000 */
[----:B------:R-:W-:Y:S01]  /*3420*/  IMAD.MOV.U32 R236, RZ, RZ, R18 ;  /* 0x000000ffffec7224 */ /* 0x000fe200078e0012 */
[----:B------:R-:W-:Y:S01]  /*3430*/  UMOV UR15, 0x40000040 ;  /* 0x40000040000f7882 */ /* 0x000fe20000000000 */
[----:B------:R1:W5:Y:S04]  /*3440*/  LDL.LU R5, [R1+0x174] ;  /* 0x0001740001057983 */ /* 0x0003680000300800 */
[----:B------:R1:W5:Y:S01]  /*3450*/  LDL.LU R4, [R1+0x170] ;  /* 0x0001700001047983 */ /* 0x0003620000300800 */
[----:B------:R-:W-:-:S02]  /*3460*/  WARPGROUP.DEPBAR.LE gsb0, 0x0 ;  /* 0x00008000000079c5 */ /* 0x000fc40000010000 */
[----:B--2---:R-:W-:-:S06]  /*3470*/  WARPGROUP.ARRIVE ;  /* 0x00000000000079c5 */ /* 0x004fcc0000000000 */
        /* <DEDUP_REMOVED lines=34> */
[----:B--2---:R-:W2:Y:S04]  /*36a0*/  LDL.LU.64 R214, [R1+0x168] ;  /* 0x0001680001d67983 */ /* 0x004ea80000300a00 */
        /* <DEDUP_REMOVED lines=20> */
[----:B------:R-:W-:-:S07]  /*37f0*/  WARPGROUP.ARRIVE ;  /* 0x00000000000079c5 */ /* 0x000fce0000000000 */
[----:B------:R-:W-:Y:S01]  /*3800*/  HGMMA.64x128x16.F32 R88, gdesc[UR12].tnspB, R88, gsb0 ;  /* 0x41e000000c5879f0 */ /* 0x000fe20008000858 */
[----:B------:R-:W-:Y:S01]  /*3810*/  UIADD3 UR12, UR4, 0x606, URZ ;  /* 0x00000606040c7890 */ /* 0x000fe2000fffe03f */
[----:B------:R-:W-:Y:S02]  /*3820*/  UMOV UR13, 0x40000040 ;  /* 0x40000040000d7882 */ /* 0x000fe40000000000 */
[----:B------:R-:W-:Y:S01]  /*3830*/  UMOV UR4, 0x1 ;  /* 0x0000000100047882 */ /* 0x000fe20000000000 */
[----:B------:R-:W-:Y:S02]  /*3840*/  WARPGROUP.DEPBAR.LE gsb0, 0x0 ;  /* 0x00008000000079c5 */ /* 0x000fe40000010000 */
[----:B------:R-:W-:-:S06]  /*3850*/  WARPGROUP.ARRIVE ;  /* 0x00000000000079c5 */ /* 0x000fcc0000000000 */
[----:B-1----:R-:W-:Y:S03]  /*3860*/  HGMMA.64x128x16.F32 R24, gdesc[UR12].tnspB, R24, gsb0 ;  /* 0x41e000000c1879f0 */ /* 0x002fe60008000818 */
[----:B------:R-:W-:Y:S02]  /*3870*/  WARPGROUP.DEPBAR.LE gsb0, 0x0 ;  /* 0x00008000000079c5 */ /* 0x000fe40000010000 */
.L_x_14:
[----:B------:R-:W-:-:S04]  /*3880*/  UISETP.LT.AND UP0, UPT, UR5, 0x1, UPT ;  /* 0x000000010500788c */ /* 0x000fc8000bf01270 */
[----:B------:R-:W-:-:S04]  /*3890*/  USEL UR7, UR5, 0x1, UP0 ;  /* 0x0000000105077887 */ /* 0x000fc80008000000 */
[----:B------:R-:W-:-:S04]  /*38a0*/  UIADD3 UR7, UR5, -UR7, URZ ;  /* 0x8000000705077290 */ /* 0x000fc8000fffe03f */
[----:B------:R-:W-:-:S06]  /*38b0*/  UISETP.GE.AND UP0, UPT, UR7, 0x1, UPT ;  /* 0x000000010700788c */ /* 0x000fcc000bf06270 */
[----:B------:R-:W-:-:S13]  /*38c0*/  PLOP3.LUT P1, PT, PT, PT, UP0, 0x80, 0x0 ;  /* 0x000000000000781c */ /* 0x000fda0003f2f008 */
[----:B------:R-:W-:Y:S05]  /*38d0*/  @!P1 BRA `(.L_x_17) ;  /* 0x0000002800b09947 */ /* 0x000fea0003800000 */
[----:B------:R-:W-:Y:S01]  /*38e0*/  IMAD.MOV.U32 R3, RZ, RZ, RZ ;  /* 0x000000ffff037224 */ /* 0x000fe200078e00ff */
[----:B------:R-:W-:Y:S02]  /*38f0*/  ULOP3.LUT UR23, UR6, 0x1, URZ, 0xfc, !UPT ;  /* 0x0000000106177892 */ /* 0x000fe4000f8efc3f */
[----:B------:R-:W-:Y:S01]  /*3900*/  UISETP.NE.U32.AND UP0, UPT, UR4, URZ, UPT ;  /* 0x0000003f0400728c */ /* 0x000fe2000bf05070 */
[----:B------:R-:W-:Y:S01]  /*3910*/  UMOV UR8, UR7 ;  /* 0x0000000700087c82 */ /* 0x000fe20008000000 */
[----:B------:R-:W-:-:S09]  /*3920*/  UMOV UR5, URZ ;  /* 0x0000003f00057c82 */ /* 0x000fd20008000000 */
.L_x_22:
[----:B------:R-:W-:-:S06]  /*3930*/  UISETP.NE.AND UP1, UPT, UR23, 0x3, UPT ;  /* 0x000000031700788c */ /* 0x000fcc000bf25270 */
[----:B------:R-:W-:-:S13]  /*3940*/  PLOP3.LUT P2, PT, PT, PT, UP1, 0x80, 0x0 ;  /* 0x000000000000781c */ /* 0x000fda0003f4f018 */
[----:B------:R-:W-:Y:S05]  /*3950*/  @!P2 BRA `(.L_x_18) ;  /* 0x000000000004a947 */ /* 0x000fea0003800000 */
[----:B------:R-:W-:Y:S01]  /*3960*/  BPT.TRAP 0x1 ;  /* 0x000000040000795c */ /* 0x000fe20000300000 */
.L_x_18:
[----:B------:R-:W1:Y:S01]  /*3970*/  S2UR UR10, SR_CgaCtaId ;  /* 0x00000000000a79c3 */ /* 0x000e620000008800 */
[----:B------:R-:W-:Y:S01]  /*3980*/  UMOV UR9, 0x400 ;  /* 0x0000040000097882 */ /* 0x000fe20000000000 */
[----:B------:R-:W-:Y:S01]  /*3990*/  SHF.L.U32 R2, R3, 0x1f, RZ ;  /* 0x0000001f03027819 */ /* 0x000fe200000006ff */
[----:B-1----:R-:W-:-:S04]  /*39a0*/  ULEA UR9, UR10, UR9, 0x18 ;  /* 0x000000090a097291 */ /* 0x002fc8000f8ec03f */
[----:B------:R-:W-:-:S12]  /*39b0*/  ULEA UR10, UR4, UR9, 0x3 ;  /* 0x00000009040a7291 */ /* 0x000fd8000f8e183f */
.L_x_19:
[----:B-1----:R-:W-:-:S04]  /*39c0*/  IMAD.U32 R0, RZ, RZ, UR10 ;  /* 0x0000000aff007e24 */ /* 0x002fc8000f8e00ff */
[----:B------:R1:W2:Y:S03]  /*39d0*/  SYNCS.PHASECHK.TRANS64.TRYWAIT P1, [R0+URZ+0x30000], R2 ;  /* 0x03000002000075a7 */ /* 0x0002a6000802017f */
[----:B--2---:R-:W-:Y:S05]  /*39e0*/  @!P1 NANOSLEEP.SYNCS 0x989680 ;  /* 0x009896800000995d */ /* 0x004fea0003900000 */
[----:B------:R-:W2:Y:S02]  /*39f0*/  @!P1 SYNCS.PHASECHK.TRANS64 P1, [R0+URZ+0x30000], R2 ;  /* 0x03000002000095a7 */ /* 0x000ea4000802007f */
[----:B--2---:R-:W-:Y:S05]  /*3a00*/  @!P1 BRA `(.L_x_19) ;  /* 0xfffffffc00ec9947 */ /* 0x004fea000383ffff */
        /* <DEDUP_REMOVED lines=32> */
[----:B--2---:R-:W2:Y:S04]  /*3c10*/  LDL.LU.64 R24, [R1] ;  /* 0x0000000001187983 */ /* 0x004ea80000300a00 */
        /* <DEDUP_REMOVED lines=31> */
[----:B------:R-:W-:-:S02]  /*3e10*/  UIADD3 UR12, UR9, 0x20000, URZ ;  /* 0x00020000090c7890 */ /* 0x000fc4000fffe03f */
[----:B------:R-:W-:Y:S01]  /*3e20*/  USHF.R.U32.HI UR10, URZ, 0x4, UR9 ;  /* 0x000000043f0a7899 */ /* 0x000fe20008011609 */
[----:B-----5:R-:W-:Y:S01]  /*3e30*/  STL [R1+0x178], R5 ;  /* 0x0001780501007387 */ /* 0x020fe20000100800 */
[----:B------:R-:W-:Y:S02]  /*3e40*/  USHF.R.U32.HI UR12, URZ, 0x4, UR12 ;  /* 0x000000043f0c7899 */ /* 0x000fe4000801160c */
[----:B------:R-:W-:Y:S01]  /*3e50*/  ULOP3.LUT UR10, UR10, 0x3fff, URZ, 0xc0, !UPT ;  /* 0x00003fff0a0a7892 */ /* 0x000fe2000f8ec03f */
[----:B------:R3:W-:Y:S01]  /*3e60*/  STL [R1+0x174], R4 ;  /* 0x0001740401007387 */ /* 0x0007e20000100800 */
[----:B------:R-:W-:Y:S02]  /*3e70*/  ULOP3.LUT UR12, UR12, 0x3fff, URZ, 0xc0, !UPT ;  /* 0x00003fff0c0c7892 */ /* 0x000fe4000f8ec03f */
[----:B------:R-:W-:Y:S01]  /*3e80*/  ULOP3.LUT UR10, UR10, 0x10000, URZ, 0xfc, !UPT ;  /* 0x000100000a0a7892 */ /* 0x000fe2000f8efc3f */
[----:B------:R4:W-:Y:S01]  /*3e90*/  STL [R1+0x170], R3 ;  /* 0x0001700301007387 */ /* 0x0009e20000100800 */
[----:B------:R-:W-:-:S02]  /*3ea0*/  ULOP3.LUT UR12, UR12, 0x2000000, URZ, 0xfc, !UPT ;  /* 0x020000000c0c7892 */ /* 0x000fc4000f8efc3f */
[----:B------:R-:W-:Y:S02]  /*3eb0*/  ULEA UR10, UR4, UR10, 0xb ;  /* 0x0000000a040a7291 */ /* 0x000fe4000f8e583f */
[----:B------:R-:W-:Y:S01]  /*3ec0*/  ULEA UR12, UR4, UR12, 0xa ;  /* 0x0000000c040c7291 */ /* 0x000fe2000f8e503f */
[----:B------:R-:W-:Y:S01]  /*3ed0*/  UMOV UR17, 0x40000040 ;  /* 0x4000004000117882 */ /* 0x000fe20000000000 */
[----:B------:R-:W-:-:S03]  /*3ee0*/  UMOV UR19, 0x40000040 ;  /* 0x4000004000137882 */ /* 0x000fc60000000000 */
[----:B------:R-:W-:Y:S02]  /*3ef0*/  UMOV UR16, UR10 ;  /* 0x0000000a00107c82 */ /* 0x000fe40008000000 */
[----:B------:R-:W-:Y:S01]  /*3f00*/  UMOV UR18, UR12 ;  /* 0x0000000c00127c82 */ /* 0x000fe20008000000 */
[----:B--2---:R-:W-:-:S06]  /*3f10*/  WARPGROUP.ARRIVE ;  /* 0x00000000000079c5 */ /* 0x004fcc0000000000 */
[----:B------:R-:W-:Y:S01]  /*3f20*/  HGMMA.64x128x16.F32 R24, gdesc[UR16].tnspB, R24, UP0, gsb0 ;  /* 0x41e00000101879f0 */ /* 0x000fe2000b800818 */
[----:B------:R-:W-:Y:S01]  /*3f30*/  UIADD3 UR16, UR10, 0x200, URZ ;  /* 0x000002000a107890 */ /* 0x000fe2000fffe03f */
[----:B------:R-:W-:Y:S01]  /*3f40*/  UMOV UR17, 0x40000040 ;  /* 0x4000004000117882 */ /* 0x000fe20000000000 */
[----:B------:R-:W-:Y:S02]  /*3f50*/  WARPGROUP.DEPBAR.LE gsb0, 0x0 ;  /* 0x00008000000079c5 */ /* 0x000fe40000010000 */
[----:B------:R-:W-:Y:S01]  /*3f60*/  STL.64 [R1], R24 ;  /* 0x0000001801007387 */ /* 0x000fe20000100a00 */
[----:B-1----:R-:W-:Y:S01]  /*3f70*/  IMAD.MOV.U32 R2, RZ, RZ, R86 ;  /* 0x000000ffff027224 */ /* 0x002fe200078e0056 */
[----:B---3--:R-:W-:Y:S01]  /*3f80*/  MOV R4, R84 ;  /* 0x0000005400047202 */ /* 0x008fe20000000f00 */
[----:B------:R-:W-:Y:S01]  /*3f90*/  IMAD.MOV.U32 R0, RZ, RZ, R87 ;  /* 0x000000ffff007224 */ /* 0x000fe200078e0057 */
[----:B------:R1:W-:Y:S01]  /*3fa0*/  STL.64 [R1+0x8], R26 ;  /* 0x0000081a01007387 */ /* 0x0003e20000100a00 */
[----:B----4-:R-:W-:Y:S01]  /*3fb0*/  IMAD.MOV.U32 R3, RZ, RZ, R85 ;  /* 0x000000ffff037224 */ /* 0x010fe200078e0055 */
        /* <DEDUP_REMOVED lines=28> */
[----:B------:R-:W-:Y:S01]  /*4180*/  WARPGROUP.ARRIVE ;  /* 0x00000000000079c5 */ /* 0x000fe20000000000 */
        /* <DEDUP_REMOVED lines=15> */
[----:B------:R-:W-:Y:S01]  /*4280*/  HGMMA.64x128x16.F32 R152, gdesc[UR16].tnspB, R152, UP0, gsb0 ;  /* 0x41e00000109879f0 */ /* 0x000fe2000b800898 */
        /* <DEDUP_REMOVED lines=45> */
[----:B------:R-:W-:-:S03]  /*4560*/  WARPGROUP.DEPBAR.LE gsb0, 0x0 ;  /* 0x00008000000079c5 */ /* 0x000fc60000010000 */
        /* <DEDUP_REMOVED lines=14> */
[----:B-1----:R-:W3:Y:S04]  /*4650*/  LDL.LU R188, [R1] ;  /* 0x0000000001bc7983 */ /* 0x002ee80000300800 */
[----:B------:R-:W3:Y:S04]  /*4660*/  LDL.LU R189, [R1+0x4] ;  /* 0x0000040001bd7983 */ /* 0x000ee80000300800 */
[----:B------:R-:W3:Y:S04]  /*4670*/  LDL.LU R190, [R1+0x8] ;  /* 0x0000080001be7983 */ /* 0x000ee80000300800 */
[----:B------:R-:W3:Y:S01]  /*4680*/  LDL.LU R191, [R1+0xc] ;  /* 0x00000c0001bf7983 */ /* 0x000ee20000300800 */
[----:B------:R-:W-:Y:S01]  /*4690*/  UIADD3 UR16, UR10, 0x400, URZ ;  /* 0x000004000a107890 */ /* 0x000fe2000fffe03f */
[----:B------:R-:W-:Y:S01]  /*46a0*/  WARPGROUP.ARRIVE ;  /* 0x00000000000079c5 */ /* 0x000fe20000000000 */
[----:B------:R-:W-:-:S07]  /*46b0*/  UMOV UR17, 0x40000040 ;  /* 0x4000004000117882 */ /* 0x000fce0000000000 */
[----:B------:R-:W-:Y:S01]  /*46c0*/  HGMMA.64x128x16.F32 R88, gdesc[UR16].tnspB, R88, UP0, gsb0 ;  /* 0x41e00000105879f0 */ /* 0x000fe2000b800858 */
[----:B------:R-:W-:Y:S01]  /*46d0*/  UIADD3 UR16, UR10, 0x600, URZ ;  /* 0x000006000a107890 */ /* 0x000fe2000fffe03f */
        /* <DEDUP_REMOVED lines=21> */
[----:B------:R-:W-:Y:S02]  /*4830*/  WARPGROUP.DEPBAR.LE gsb0, 0x0 ;  /* 0x00008000000079c5 */ /* 0x000fe40000010000 */
[----:B--2---:R-:W-:-:S06]  /*4840*/  WARPGROUP.ARRIVE ;  /* 0x00000000000079c5 */ /* 0x004fcc0000000000 */
[----:B------:R-:W-:Y:S01]  /*4850*/  HGMMA.64x128x16.F32 R24, gdesc[UR16].tnspB, R24, UP0, gsb0 ;  /* 0x41e00000101879f0 */ /* 0x000fe2000b800818 */
[----:B------:R-:W-:Y:S01]  /*4860*/  IMAD.MOV.U32 R207, RZ, RZ, R237 ;  /* 0x000000ffffcf7224 */ /* 0x000fe200078e00ed */
[----:B------:R-:W-:Y:S01]  /*4870*/  MOV R237, R15 ;  /* 0x0000000f00ed7202 */ /* 0x000fe20000000f00 */
[----:B------:R-:W-:Y:S02]  /*4880*/  IMAD.MOV.U32 R209, RZ, RZ, R235 ;  /* 0x000000ffffd17224 */ /* 0x000fe400078e00eb */
[----:B------:R-:W-:Y:S02]  /*4890*/  IMAD.MOV.U32 R210, RZ, RZ, R234 ;  /* 0x000000ffffd27224 */ /* 0x000fe400078e00ea */
[----:B------:R-:W-:Y:S01]  /*48a0*/  IMAD.MOV.U32 R211, RZ, RZ, R233 ;  /* 0x000000ffffd37224 */ /* 0x000fe200078e00e9 */
[----:B------:R-:W-:Y:S01]  /*48b0*/  MOV R233, R19 ;  /* 0x0000001300e97202 */ /* 0x000fe20000000f00 */
[----:B------:R-:W-:Y:S02]  /*48c0*/  IMAD.MOV.U32 R213, RZ, RZ, R231 ;  /* 0x000000ffffd57224 */ /* 0x000fe400078e00e7 */
[----:B------:R-:W-:-:S02]  /*48d0*/  IMAD.MOV.U32 R214, RZ, RZ, R230 ;  /* 0x000000ffffd67224 */ /* 0x000fc400078e00e6 */
[----:B------:R-:W-:Y:S01]  /*48e0*/  IMAD.MOV.U32 R215, RZ, RZ, R229 ;  /* 0x000000ffffd77224 */ /* 0x000fe200078e00e5 */
[----:B------:R-:W-:Y:S01]  /*48f0*/  MOV R229, R23 ;  /* 0x0000001700e57202 */ /* 0x000fe20000000f00 */
        /* <DEDUP_REMOVED lines=16> */
[----:B------:R-:W-:Y:S01]  /*4a00*/  IMAD.MOV.U32 R251, RZ, RZ, R0 ;  /* 0x000000fffffb7224 */ /* 0x000fe200078e0000 */
[----:B------:R-:W-:-:S02]  /*4a10*/  UIADD3 UR16, UR10, 0x2, URZ ;  /* 0x000000020a107890 */ /* 0x000fc4000fffe03f */
[----:B------:R-:W-:Y:S01]  /*4a20*/  UIADD3 UR18, UR12, 0x80, URZ ;  /* 0x000000800c127890 */ /* 0x000fe2000fffe03f */
[----:B------:R-:W-:Y:S01]  /*4a30*/  UMOV UR17, 0x40000040 ;  /* 0x4000004000117882 */ /* 0x000fe20000000000 */
[----:B------:R-:W-:Y:S01]  /*4a40*/  UMOV UR19, 0x40000040 ;  /* 0x4000004000137882 */ /* 0x000fe20000000000 */
[----:B------:R-:W-:Y:S02]  /*4a50*/  WARPGROUP.DEPBAR.LE gsb0, 0x0 ;  /* 0x00008000000079c5 */ /* 0x000fe40000010000 */
[----:B---3--:R-:W-:-:S06]  /*4a60*/  WARPGROUP.ARRIVE ;  /* 0x00000000000079c5 */ /* 0x008fcc0000000000 */
        /* <DEDUP_REMOVED lines=143> */
[----:B------:R-:W-:-:S02]  /*5360*/  IMAD.MOV.U32 R8, RZ, RZ, R211 ;  /* 0x000000ffff087224 */ /* 0x000fc400078e00d3 */
[----:B------:R-:W-:Y:S01]  /*5370*/  IMAD.MOV.U32 R11, RZ, RZ, R208 ;  /* 0x000000ffff0b7224 */ /* 0x000fe200078e00d0 */
[----:B------:R-:W2:Y:S01]  /*5380*/  LDL.LU.64 R212, [R1+0x270] ;  /* 0x0002700001d47983 */ /* 0x000ea20000300a00 */
[----:B------:R-:W-:Y:S01]  /*5390*/  IMAD.MOV.U32 R13, RZ, RZ, R206 ;  /* 0x000000ffff0d7224 */ /* 0x000fe200078e00ce */
[----:B------:R-:W-:Y:S01]  /*53a0*/  MOV R14, R205 ;  /* 0x000000cd000e7202 */ /* 0x000fe20000000f00 */
[----:B------:R-:W-:Y:S01]  /*53b0*/  IMAD.MOV.U32 R12, RZ, RZ, R207 ;  /* 0x000000ffff0c7224 */ /* 0x000fe200078e00cf */
[----:B------:R-:W2:Y:S01]  /*53c0*/  LDL.LU.64 R210, [R1+0x268] ;  /* 0x0002680001d27983 */ /* 0x000ea20000300a00 */
[----:B------:R-:W-:-:S03]  /*53d0*/  IMAD.MOV.U32 R15, RZ, RZ, R204 ;  /* 0x000000ffff0f7224 */ /* 0x000fc600078e00cc */
        /* <DEDUP_REMOVED lines=127> */
[----:B------:R-:W-:-:S06]  /*5bd0*/  WARPGROUP.ARRIVE ;  /* 0x00000000000079c5 */ /* 0x000fcc0000000000 */
[----:B------:R-:W-:Y:S01]  /*5be0*/  HGMMA.64x128x16.F32 R24, gdesc[UR16].tnspB, R24, gsb0 ;  /* 0x41e00000101879f0 */ /* 0x000fe20008000818 */
[----:B------:R-:W-:Y:S01]  /*5bf0*/  IMAD.MOV.U32 R211, RZ, RZ, R236 ;  /* 0x000000ffffd37224 */ /* 0x000fe200078e00ec */
[----:B------:R-:W-:Y:S01]  /*5c00*/  MOV R237, R18 ;  /* 0x0000001200ed7202 */ /* 0x000fe20000000f00 */
[----:B------:R-:W-:Y:S02]  /*5c10*/  IMAD.MOV.U32 R212, RZ, RZ, R235 ;  /* 0x000000ffffd47224 */ /* 0x000fe400078e00eb */
        /* <DEDUP_REMOVED lines=25> */
[----:B------:R-:W-:Y:S01]  /*5db0*/  UMOV UR12, UR14 ;  /* 0x0000000e000c7c82 */ /* 0x000fe20008000000 */
[----:B------:R1:W5:Y:S01]  /*5dc0*/  LDL.LU R5, [R1+0x178] ;  /* 0x0001780001057983 */ /* 0x0003620000300800 */
[----:B------:R-:W-:-:S03]  /*5dd0*/  UMOV UR14, UR16 ;  /* 0x00000010000e7c82 */ /* 0x000fc60008000000 */
[----:B------:R1:W5:Y:S04]  /*5de0*/  LDL.LU R4, [R1+0x174] ;  /* 0x0001740001047983 */ /* 0x0003680000300800 */
[----:B------:R1:W5:Y:S01]  /*5df0*/  LDL.LU R3, [R1+0x170] ;  /* 0x0001700001037983 */ /* 0x0003620000300800 */
[----:B------:R-:W-:Y:S02]  /*5e00*/  WARPGROUP.DEPBAR.LE gsb0, 0x0 ;  /* 0x00008000000079c5 */ /* 0x000fe40000010000 */
        /* <DEDUP_REMOVED lines=59> */
[----:B------:R-:W-:Y:S01]  /*61c0*/  UMOV UR13, 0x40000040 ;  /* 0x40000040000d7882 */ /* 0x000fe20000000000 */
[----:B------:R-:W-:Y:S02]  /*61d0*/  WARPGROUP.DEPBAR.LE gsb0, 0x0 ;  /* 0x00008000000079c5 */ /* 0x000fe40000010000 */
[----:B------:R-:W-:-:S07]  /*61e0*/  WARPGROUP.ARRIVE ;  /* 0x00000000000079c5 */ /* 0x000fce0000000000 */
[----:B------:R-:W-:Y:S03]  /*61f0*/  HGMMA.64x128x16.F32 R24, gdesc[UR12].tnspB, R24, gsb0 ;  /* 0x41e000000c1879f0 */ /* 0x000fe60008000818 */
[----:B------:R-:W-:Y:S02]  /*6200*/  WARPGROUP.DEPBAR.LE gsb0, 0x0 ;  /* 0x00008000000079c5 */ /* 0x000fe40000010000 */
[----:B-1----:R-:W-:Y:S05]  /*6210*/  @!P2 BRA `(.L_x_20) ;  /* 0x000000000004a947 */ /* 0x002fea0003800000 */
[----:B------:R-:W-:Y:S01]  /*6220*/  BPT.TRAP 0x1 ;  /* 0x000000040000795c */ /* 0x000fe20000300000 */
.L_x_20:
[----:B-----5:R-:W-:Y:S01]  /*6230*/  ISETP.NE.AND P1, PT, R4, RZ, PT ;  /* 0x000000ff0400720c */ /* 0x020fe20003f25270 */
[----:B------:R-:W-:Y:S01]  /*6240*/  IMAD.U32 R0, RZ, RZ, UR5 ;  /* 0x00000005ff007e24 */ /* 0x000fe2000f8e00ff */
[----:B------:R-:W-:-:S11]  /*6250*/  UISETP.GT.U32.AND UP0, UPT, UR6, 0x1, UPT ;  /* 0x000000010600788c */ /* 0x000fd6000bf04070 */
[----:B------:R-:W-:-:S04]  /*6260*/  @P1 LEA R0, R0, UR9, 0x3 ;  /* 0x0000000900001c11 */ /* 0x000fc8000f8e18ff */
[----:B------:R-:W-:-:S04]  /*6270*/  @P1 IADD3 R0, R0, 0x30020, RZ ;  /* 0x0003002000001810 */ /* 0x000fc80007ffe0ff */
[----:B------:R-:W-:-:S04]  /*6280*/  @P1 PRMT R0, R5, 0x654, R0 ;  /* 0x0000065405001816 */ /* 0x000fc80000000000 */
[----:B------:R1:W-:Y:S01]  /*6290*/  @P1 SYNCS.ARRIVE.TRANS64.RED.A1T0 RZ, [R0+URZ], RZ ;  /* 0x000000ff00ff19a7 */ /* 0x0003e2000810043f */
[----:B------:R-:W-:-:S13]  /*62a0*/  PLOP3.LUT P1, PT, PT, PT, UP0, 0x80, 0x0 ;  /* 0x000000000000781c */ /* 0x000fda0003f2f008 */
[----:B-1----:R-:W-:Y:S05]  /*62b0*/  @P1 BRA `(.L_x_21) ;  /* 0x0000000000041947 */ /* 0x002fea0003800000 */
[----:B------:R-:W-:Y:S01]  /*62c0*/  BPT.TRAP 0x1 ;  /* 0x000000040000795c */ /* 0x000fe20000300000 */
.L_x_21:
[----:B------:R-:W-:Y:S02]  /*62d0*/  UISETP.GT.AND UP2, UPT, UR8, 0x1, UPT ;  /* 0x000000010800788c */ /* 0x000fe4000bf44270 */
[----:B------:R-:W-:Y:S02]  /*62e0*/  UIADD3 UR4, UR4, 0x1, URZ ;  /* 0x0000000104047890 */ /* 0x000fe4000fffe03f */
[----:B------:R-:W-:Y:S02]  /*62f0*/  UIADD3 UR5, UR5, 0x1, URZ ;  /* 0x0000000105057890 */ /* 0x000fe4000fffe03f */
[----:B------:R-:W-:Y:S01]  /*6300*/  PLOP3.LUT P1, PT, PT, PT, UP2, 0x80, 0x0 ;  /* 0x000000000000781c */ /* 0x000fe20003f2f028 */
[----:B------:R-:W-:Y:S02]  /*6310*/  UISETP.NE.AND UP0, UPT, UR4, 0x4, UPT ;  /* 0x000000040400788c */ /* 0x000fe4000bf05270 */
[----:B------:R-:W-:Y:S02]  /*6320*/  UISETP.NE.AND UP1, UPT, UR5, 0x4, UPT ;  /* 0x000000040500788c */ /* 0x000fe4000bf25270 */
[----:B------:R-:W-:-:S02]  /*6330*/  USEL UR9, URZ, 0x1, UP0 ;  /* 0x000000013f097887 */ /* 0x000fc40008000000 */
[----:B------:R-:W-:Y:S02]  /*6340*/  USEL UR4, UR4, URZ, UP0 ;  /* 0x0000003f04047287 */ /* 0x000fe40008000000 */
[----:B------:R-:W-:Y:S02]  /*6350*/  UIADD3 UR8, UR8, -0x1, URZ ;  /* 0xffffffff08087890 */ /* 0x000fe4000fffe03f */
[----:B------:R-:W-:Y:S01]  /*6360*/  USEL UR5, UR5, URZ, UP1 ;  /* 0x0000003f05057287 */ /* 0x000fe20008800000 */
[----:B------:R-:W-:Y:S01]  /*6370*/  LOP3.LUT R3, R3, UR9, RZ, 0x3c, !PT ;  /* 0x0000000903037c12 */ /* 0x000fe2000f8e3cff */
[----:B------:R-:W-:Y:S01]  /*6380*/  UPLOP3.LUT UP0, UPT, UPT, UPT, UPT, 0x80, 0x0 ;  /* 0x000000000000789c */ /* 0x000fe20003f0f070 */
[----:B------:R-:W-:Y:S10]  /*6390*/  @P1 BRA `(.L_x_22) ;  /* 0xffffffd400641947 */ /* 0x000ff4000383ffff */
.L_x_17:
[----:B------:R-:W-:Y:S05]  /*63a0*/  @!P0 BRA `(.L_x_23) ;  /* 0x00000000004c8947 */ /* 0x000fea0003800000 */
[----:B------:R-:W-:-:S04]  /*63b0*/  ULOP3.LUT UR4, UR6, 0x1, URZ, 0xfc, !UPT ;  /* 0x0000000106047892 */ /* 0x000fc8000f8efc3f */
[----:B------:R-:W-:-:S06]  /*63c0*/  UISETP.NE.AND UP0, UPT, UR4, 0x3, UPT ;  /* 0x000000030400788c */ /* 0x000fcc000bf05270 */
[----:B------:R-:W-:-:S13]  /*63d0*/  PLOP3.LUT P0, PT, PT, PT, UP0, 0x80, 0x0 ;  /* 0x000000000000781c */ /* 0x000fda0003f0f008 */
[----:B------:R-:W-:Y:S05]  /*63e0*/  @!P0 BRA `(.L_x_24) ;  /* 0x0000000000048947 */ /* 0x000fea0003800000 */
[----:B------:R-:W-:Y:S01]  /*63f0*/  BPT.TRAP 0x1 ;  /* 0x000000040000795c */ /* 0x000fe20000300000 */
.L_x_24:
[----:B-----5:R-:W-:Y:S01]  /*6400*/  ISETP.NE.AND P0, PT, R4, RZ, PT ;  /* 0x000000ff0400720c */ /* 0x020fe20003f05270 */
[----:B------:R-:W-:-:S12]  /*6410*/  UISETP.GT.U32.AND UP0, UPT, UR6, 0x1, UPT ;  /* 0x000000010600788c */ /* 0x000fd8000bf04070 */
[----:B------:R-:W1:Y:S01]  /*6420*/  @P0 S2R R2, SR_CgaCtaId ;  /* 0x0000000000020919 */ /* 0x000e620000008800 */
[----:B------:R-:W-:-:S04]  /*6430*/  @P0 MOV R0, 0x400 ;  /* 0x0000040000000802 */ /* 0x000fc80000000f00 */
[----:B-1----:R-:W-:Y:S01]  /*6440*/  @P0 LEA R2, R2, R0, 0x18 ;  /* 0x0000000002020211 */ /* 0x002fe200078ec0ff */
[----:B------:R-:W-:-:S04]  /*6450*/  IMAD.U32 R0, RZ, RZ, UR7 ;  /* 0x00000007ff007e24 */ /* 0x000fc8000f8e00ff */
[----:B------:R-:W-:-:S05]  /*6460*/  @P0 IMAD.SHL.U32 R0, R0, 0x8, RZ ;  /* 0x0000000800000824 */ /* 0x000fca00078e00ff */
[----:B------:R-:W-:-:S04]  /*6470*/  @P0 LOP3.LUT R0, R0, 0x18, RZ, 0xc0, !PT ;  /* 0x0000001800000812 */ /* 0x000fc800078ec0ff */
[----:B------:R-:W-:-:S04]  /*6480*/  @P0 IADD3 R0, R2, 0x30020, R0 ;  /* 0x0003002002000810 */ /* 0x000fc80007ffe000 */
[----:B------:R-:W-:-:S04]  /*6490*/  @P0 PRMT R5, R5, 0x654, R0 ;  /* 0x0000065405050816 */ /* 0x000fc80000000000 */
[----:B------:R1:W-:Y:S01]  /*64a0*/  @P0 SYNCS.ARRIVE.TRANS64.RED.A1T0 RZ, [R5+URZ], RZ ;  /* 0x000000ff05ff09a7 */ /* 0x0003e2000810043f */
[----:B------:R-:W-:-:S13]  /*64b0*/  PLOP3.LUT P0, PT, PT, PT, UP0, 0x80, 0x0 ;  /* 0x000000000000781c */ /* 0x000fda0003f0f008 */
[----:B-1----:R-:W-:Y:S05]  /*64c0*/  @P0 BRA `(.L_x_23) ;  /* 0x0000000000040947 */ /* 0x002fea0003800000 */
[----:B------:R-:W-:Y:S01]  /*64d0*/  BPT.TRAP 0x1 ;  /* 0x000000040000795c */ /* 0x000fe20000300000 */
.L_x_23:
[----:B------:R-:W1:Y:S01]  /*64e0*/  S2R R2, SR_TID.X ;  /* 0x0000000000027919 */ /* 0x000e620000002100 */
[----:B------:R-:W-:Y:S01]  /*64f0*/  ULDC.64 UR4, c[0x0][0x280] ;  /* 0x0000a00000047ab9 */ /* 0x000fe20000000a00 */
[----:B-----5:R-:W2:Y:S01]  /*6500*/  S2R R4, SR_CTAID.Y ;  /* 0x0000000000047919 */ /* 0x020ea20000002600 */
[----:B------:R-:W3:Y:S01]  /*6510*/  S2R R5, SR_CTAID.X ;  /* 0x0000000000057919 */ /* 0x000ee20000002500 */
[----:B-1----:R-:W-:-:S04]  /*6520*/  SHF.R.S32.HI R0, RZ, 0x1f, R2 ;  /* 0x0000001fff007819 */ /* 0x002fc80000011402 */
[----:B------:R-:W-:Y:S01]  /*6530*/  LEA.HI R0, R0, R2, RZ, 0x7 ;  /* 0x0000000200007211 */ /* 0x000fe200078f38ff */
[----:B--2---:R-:W-:-:S03]  /*6540*/  IMAD.SHL.U32 R4, R4, 0x80, RZ ;  /* 0x0000008004047824 */ /* 0x004fc600078e00ff */
[----:B------:R-:W-:Y:S02]  /*6550*/  LOP3.LUT R0, R0, 0xffffff80, RZ, 0xc0, !PT ;  /* 0xffffff8000007812 */ /* 0x000fe400078ec0ff */
[----:B------:R-:W-:-:S03]  /*6560*/  ISETP.GE.AND P0, PT, R4, UR5, PT ;  /* 0x0000000504007c0c */ /* 0x000fc6000bf06270 */
[----:B------:R-:W-:-:S05]  /*6570*/  IMAD.IADD R0, R2, 0x1, -R0 ;  /* 0x0000000102007824 */ /* 0x000fca00078e0a00 */
[----:B------:R-:W-:-:S04]  /*6580*/  SHF.R.S32.HI R3, RZ, 0x1f, R0 ;  /* 0x0000001fff037819 */ /* 0x000fc80000011400 */
[CC--:B------:R-:W-:Y:S02]  /*6590*/  LEA.HI R2, R3.reuse, R0.reuse, RZ, 0x2 ;  /* 0x0000000003027211 */ /* 0x0c0fe400078f10ff */
[----:B------:R-:W-:Y:S02]  /*65a0*/  LEA.HI R3, R3, R0, RZ, 0x5 ;  /* 0x0000000003037211 */ /* 0x000fe400078f28ff */
[--C-:B------:R-:W-:Y:S02]  /*65b0*/  SHF.R.S32.HI R14, RZ, 0x2, R2.reuse ;  /* 0x00000002ff0e7819 */ /* 0x100fe40000011402 */
[----:B------:R-:W-:Y:S02]  /*65c0*/  SHF.R.S32.HI R15, RZ, 0x1f, R2 ;  /* 0x0000001fff0f7819 */ /* 0x000fe40000011402 */
[----:B------:R-:W-:Y:S02]  /*65d0*/  LOP3.LUT R2, R2, 0x7ffffffc, RZ, 0xc0, !PT ;  /* 0x7ffffffc02027812 */ /* 0x000fe400078ec0ff */
[----:B------:R-:W-:-:S02]  /*65e0*/  LEA.HI R15, R15, R14, RZ, 0x3 ;  /* 0x0000000e0f0f7211 */ /* 0x000fc400078f18ff */
[----:B------:R-:W-:Y:S02]  /*65f0*/  IADD3 R2, -R2, R0, RZ ;  /* 0x0000000002027210 */ /* 0x000fe40007ffe1ff */
[----:B------:R-:W-:-:S03]  /*6600*/  LOP3.LUT R15, R15, 0xfffffff8, RZ, 0xc0, !PT ;  /* 0xfffffff80f0f7812 */ /* 0x000fc600078ec0ff */
[----:B------:R-:W-:Y:S02]  /*6610*/  IMAD.SHL.U32 R0, R2, 0x2, RZ ;  /* 0x0000000202007824 */ /* 0x000fe400078e00ff */
[----:B------:R-:W-:-:S03]  /*6620*/  IMAD.IADD R14, R14, 0x1, -R15 ;  /* 0x000000010e0e7824 */ /* 0x000fc600078e0a0f */
[----:B------:R-:W-:Y:S02]  /*6630*/  SHF.R.S32.HI R2, RZ, 0x1f, R0 ;  /* 0x0000001fff027819 */ /* 0x000fe40000011400 */
[----:B------:R-:W-:Y:S02]  /*6640*/  IADD3 R10, P1, R4, R0, RZ ;  /* 0x00000000040a7210 */ /* 0x000fe40007f3e0ff */
[----:B------:R-:W-:Y:S02]  /*6650*/  IADD3 R0, -R0, UR5, -R4 ;  /* 0x0000000500007c10 */ /* 0x000fe4000fffe904 */
[----:B------:R-:W-:Y:S02]  /*6660*/  LEA.HI.X.SX32 R11, R4, R2, 0x1, P1 ;  /* 0x00000002040b7211 */ /* 0x000fe400008f0eff */
[----:B------:R-:W-:Y:S02]  /*6670*/  SHF.R.S32.HI R15, RZ, 0x1f, R14 ;  /* 0x0000001fff0f7819 */ /* 0x000fe4000001140e */
[----:B---3--:R-:W-:-:S02]  /*6680*/  SHF.L.U32 R4, R5, 0x8, RZ ;  /* 0x0000000805047819 */ /* 0x008fc400000006ff */
[----:B------:R-:W-:Y:S01]  /*6690*/  SHF.R.S32.HI R2, RZ, 0x5, R3 ;  /* 0x00000005ff027819 */ /* 0x000fe20000011403 */
[----:B------:R-:W-:Y:S01]  /*66a0*/  IMAD.WIDE R12, R5, 0x100, R14 ;  /* 0x00000100050c7825 */ /* 0x000fe200078e020e */
[----:B------:R-:W-:-:S03]  /*66b0*/  ISETP.GE.OR P0, PT, R4, UR4, P0 ;  /* 0x0000000404007c0c */ /* 0x000fc60008706670 */
[----:B------:R-:W-:-:S04]  /*66c0*/  IMAD.WIDE R12, R2, 0x10, R12 ;  /* 0x00000010020c7825 */ /* 0x000fc800078e020c */
[----:B------:R-:W-:-:S05]  /*66d0*/  IMAD R2, R2, -0x10, -R4 ;  /* 0xfffffff002027824 */ /* 0x000fca00078e0a04 */
[----:B------:R-:W-:Y:S01]  /*66e0*/  IADD3 R14, R2, UR4, -R14 ;  /* 0x00000004020e7c10 */ /* 0x000fe2000fffe80e */
[----:B------:R-:W-:Y:S06]  /*66f0*/  @P0 EXIT ;  /* 0x000000000000094d */ /* 0x000fec0003800000 */
[----:B------:R-:W-:Y:S01]  /*6700*/  FSETP.NEU.AND P2, PT, RZ, UR22, PT ;  /* 0x00000016ff007c0b */ /* 0x000fe2000bf4d000 */
[----:B------:R-:W-:Y:S01]  /*6710*/  ULDC.64 UR14, c[0x0][0x5d0] ;  /* 0x00017400000e7ab9 */ /* 0x000fe20000000a00 */
[----:B------:R-:W-:Y:S01]  /*6720*/  ISETP.GT.AND P0, PT, R14, RZ, PT ;  /* 0x000000ff0e00720c */ /* 0x000fe20003f04270 */
[----:B------:R-:W-:Y:S01]  /*6730*/  IMAD R2, R13, UR14, RZ ;  /* 0x0000000e0d027c24 */ /* 0x000fe2000f8e02ff */
[----:B------:R-:W-:Y:S02]  /*6740*/  USHF.L.U64.HI UR5, UR14, 0x3, UR15 ;  /* 0x000000030e057899 */ /* 0x000fe4000801020f */
[----:B------:R-:W-:Y:S01]  /*6750*/  IMAD.WIDE.U32 R4, R12, UR14, R10 ;  /* 0x0000000e0c047c25 */ /* 0x000fe2000f8e000a */
[----:B------:R-:W-:Y:S01]  /*6760*/  USHF.L.U32 UR4, UR14, 0x3, URZ ;  /* 0x000000030e047899 */ /* 0x000fe2000800063f */
[----:B------:R-:W-:Y:S02]  /*6770*/  ISETP.GT.AND P1, PT, R0, RZ, P0 ;  /* 0x000000ff0000720c */ /* 0x000fe40000724270 */
[----:B------:R-:W-:-:S04]  /*6780*/  IMAD R2, R12, UR15, R2 ;  /* 0x0000000f0c027c24 */ /* 0x000fc8000f8e0202 */
[----:B------:R-:W-:Y:S01]  /*6790*/  IMAD.IADD R3, R5, 0x1, R2 ;  /* 0x0000000105037824 */ /* 0x000fe200078e0202 */
[----:B------:R-:W-:Y:S06]  /*67a0*/  @!P2 BRA `(.L_x_25) ;  /* 0x000000b000c0a947 */ /* 0x000fec0003800000 */
[----:B------:R-:W-:Y:S01]  /*67b0*/  ULDC.64 UR6, c[0x0][0x5c8] ;  /* 0x0001720000067ab9 */ /* 0x000fe20000000a00 */
[----:B------:R-:W-:Y:S01]  /*67c0*/  ULDC.64 UR16, c[0x0][0x5b0] ;  /* 0x00016c0000107ab9 */ /* 0x000fe20000000a00 */
[C---:B------:R-:W-:Y:S01]  /*67d0*/  LEA R2, P2, R4.reuse, UR6, 0x1 ;  /* 0x0000000604027c11 */ /* 0x040fe2000f8408ff */
[----:B------:R-:W-:Y:S01]  /*67e0*/  IMAD R6, R13, UR16, RZ ;  /* 0x000000100d067c24 */ /* 0x000fe2000f8e02ff */
[----:B------:R-:W-:Y:S01]  /*67f0*/  ULDC.64 UR18, c[0x0][0x5a8] ;  /* 0x00016a0000127ab9 */ /* 0x000fe20000000a00 */
[----:B------:R-:W2:Y:S01]  /*6800*/  LDL.LU R7, [R1] ;  /* 0x0000000001077983 */ /* 0x000ea20000300800 */
[----:B------:R-:W-:Y:S01]  /*6810*/  LEA.HI.X R3, R4, UR7, R3, 0x1, P2 ;  /* 0x0000000704037c11 */ /* 0x000fe200090f0c03 */
[C---:B------:R-:W-:Y:S02]  /*6820*/  IMAD R6, R12.reuse, UR17, R6 ;  /* 0x000000110c067c24 */ /* 0x040fe4000f8e0206 */
[----:B------:R-:W-:-:S04]  /*6830*/  IMAD.WIDE.U32 R4, R12, UR16, R10 ;  /* 0x000000100c047c25 */ /* 0x000fc8000f8e000a */
[----:B------:R-:W-:Y:S01]  /*6840*/  IMAD.IADD R5, R5, 0x1, R6 ;  /* 0x0000000105057824 */ /* 0x000fe200078e0206 */
[----:B------:R-:W-:-:S04]  /*6850*/  LEA R8, P2, R4, UR18, 0x1 ;  /* 0x0000001204087c11 */ /* 0x000fc8000f8408ff */
[----:B------:R-:W-:-:S05]  /*6860*/  LEA.HI.X R9, R4, UR19, R5, 0x1, P2 ;  /* 0x0000001304097c11 */ /* 0x000fca00090f0c05 */
[----:B------:R-:W3:Y:S01]  /*6870*/  @P1 LDG.E.LTC128B.U16 R15, desc[UR20][R8.64] ;  /* 0x00000014080f1981 */ /* 0x000ee2000c1e1520 */
[----:B------:R-:W-:Y:S01]  /*6880*/  ISETP.GT.AND P2, PT, R0, 0x1, P0 ;  /* 0x000000010000780c */ /* 0x000fe20000744270 */
[----:B------:R-:W-:Y:S01]  /*6890*/  BSSY B0, `(.L_x_26) ;  /* 0x0000008000007945 */ /* 0x000fe20003800000 */
[----:B---3--:R-:W-:-:S05]  /*68a0*/  HADD2.F32 R4, -RZ, R15.H0_H0 ;  /* 0x2000000fff047230 */ /* 0x008fca0000004100 */
[----:B------:R-:W-:-:S04]  /*68b0*/  FMUL R4, R4, UR22 ;  /* 0x0000001604047c20 */ /* 0x000fc80008400000 */
[----:B--2---:R-:W-:-:S05]  /*68c0*/  FFMA R4, R7, UR11, R4 ;  /* 0x0000000b07047c23 */ /* 0x004fca0008000004 */
[----:B------:R-:W-:-:S05]  /*68d0*/  F2FP.F16.F32.PACK_AB R4, RZ, R4 ;  /* 0x00000004ff04723e */ /* 0x000fca00000000ff */
[----:B------:R1:W-:Y:S01]  /*68e0*/  @P1 STG.E.U16 desc[UR20][R2.64], R4 ;  /* 0x0000000402001986 */ /* 0x0003e2000c101514 */
[----:B------:R-:W-:Y:S05]  /*68f0*/  @!P2 BRA `(.L_x_27) ;  /* 0x000000000004a947 */ /* 0x000fea0003800000 */
[----:B------:R2:W5:Y:S02]  /*6900*/  LDG.E.LTC128B.U16 R15, desc[UR20][R8.64+0x2] ;  /* 0x00000214080f7981 */ /* 0x000564000c1e1520 */
.L_x_27:
[----:B------:R-:W-:Y:S05]  /*6910*/  BSYNC B0 ;  /* 0x0000000000007941 */ /* 0x000fea0003800000 */
.L_x_26:
[----:B------:R-:W3:Y:S01]  /*6920*/  LDL.LU R5, [R1+0x4] ;  /* 0x0000040001057983 */ /* 0x000ee20000300800 */
[----:B-1---5:R-:W-:Y:S01]  /*6930*/  HADD2.F32 R4, -RZ, R15.H0_H0 ;  /* 0x2000000fff047230 */ /* 0x022fe20000004100 */
[----:B------:R-:W-:Y:S02]  /*6940*/  USHF.L.U64.HI UR13, UR16, 0x3, UR17 ;  /* 0x00000003100d7899 */ /* 0x000fe40008010211 */
[----:B------:R-:W-:Y:S02]  /*6950*/  USHF.L.U32 UR12, UR16, 0x3, URZ ;  /* 0x00000003100c7899 */ /* 0x000fe4000800063f */
[----:B------:R-:W-:Y:S02]  /*6960*/  IMAD.U32 R17, RZ, RZ, UR16 ;  /* 0x00000010ff117e24 */ /* 0x000fe4000f8e00ff */
[----:B------:R-:W-:Y:S01]  /*6970*/  FMUL R4, R4, UR22 ;  /* 0x0000001604047c20 */ /* 0x000fe20008400000 */
[----:B------:R-:W4:Y:S03]  /*6980*/  LDL.LU R18, [R1+0x8] ;  /* 0x0000080001127983 */ /* 0x000f260000300800 */
[----:B---3--:R-:W-:-:S05]  /*6990*/  FFMA R4, R5, UR11, R4 ;  /* 0x0000000b05047c23 */ /* 0x008fca0008000004 */
[----:B------:R-:W-:-:S05]  /*69a0*/  F2FP.F16.F32.PACK_AB R4, RZ, R4 ;  /* 0x00000004ff04723e */ /* 0x000fca00000000ff */
[----:B------:R1:W-:Y:S02]  /*69b0*/  @P2 STG.E.U16 desc[UR20][R2.64+0x2], R4 ;  /* 0x0000020402002986 */ /* 0x0003e4000c101514 */
[----:B-1----:R-:W-:-:S03]  /*69c0*/  IMAD.WIDE.U32 R4, R12, R17, UR12 ;  /* 0x0000000c0c047e25 */ /* 0x002fc6000f8e0011 */
[----:B------:R-:W-:-:S04]  /*69d0*/  IADD3 R4, P1, R10, R4, RZ ;  /* 0x000000040a047210 */ /* 0x000fc80007f3e0ff */
[----:B------:R-:W-:Y:S02]  /*69e0*/  IADD3.X R5, R11, R6, R5, P1, !PT ;  /* 0x000000060b057210 */ /* 0x000fe40000ffe405 */
[----:B------:R-:W-:Y:S02]  /*69f0*/  ISETP.GT.AND P1, PT, R14, 0x8, PT ;  /* 0x000000080e00780c */ /* 0x000fe40003f24270 */
[----:B------:R-:W-:Y:S02]  /*6a00*/  LEA R6, P3, R4, UR18, 0x1 ;  /* 0x0000001204067c11 */ /* 0x000fe4000f8608ff */
[----:B------:R-:W-:Y:S02]  /*6a10*/  ISETP.GT.AND P2, PT, R0, RZ, P1 ;  /* 0x000000ff0000720c */ /* 0x000fe40000f44270 */
[----:B------:R-:W-:-:S11]  /*6a20*/  LEA.HI.X R7, R4, UR19, R5, 0x1, P3 ;  /* 0x0000001304077c11 */ /* 0x000fd600098f0c05 */
[----:B------:R-:W3:Y:S01]  /*6a30*/  @P2 LDG.E.LTC128B.U16 R15, desc[UR20][R6.64] ;  /* 0x00000014060f2981 */ /* 0x000ee2000c1e1520 */
[----:B------:R-:W-:Y:S01]  /*6a40*/  USHF.L.U32 UR8, UR4, 0x1, URZ ;  /* 0x0000000104087899 */ /* 0x000fe2000800063f */
[----:B------:R-:W-:Y:S01]  /*6a50*/  ISETP.GT.AND P3, PT, R0, 0x1, P1 ;  /* 0x000000010000780c */ /* 0x000fe20000f64270 */
[----:B------:R-:W-:Y:S01]  /*6a60*/  USHF.L.U64.HI UR5, UR4, 0x1, UR5 ;  /* 0x0000000104057899 */ /* 0x000fe20008010205 */
[----:B------:R-:W-:Y:S03]  /*6a70*/  BSSY B0, `(.L_x_28) ;  /* 0x000000b000007945 */ /* 0x000fe60003800000 */
[----:B------:R-:W-:Y:S01]  /*6a80*/  IADD3 R4, P4, R2, UR8, RZ ;  /* 0x0000000802047c10 */ /* 0x000fe2000ff9e0ff */
[----:B---3--:R-:W-:-:S05]  /*6a90*/  HADD2.F32 R5, -RZ, R15.H0_H0 ;  /* 0x2000000fff057230 */ /* 0x008fca0000004100 */
[----:B------:R-:W-:-:S04]  /*6aa0*/  FMUL R5, R5, UR22 ;  /* 0x0000001605057c20 */ /* 0x000fc80008400000 */
[----:B----4-:R-:W-:-:S05]  /*6ab0*/  FFMA R5, R18, UR11, R5 ;  /* 0x0000000b12057c23 */ /* 0x010fca0008000005 */
[----:B------:R-:W-:-:S04]  /*6ac0*/  F2FP.F16.F32.PACK_AB R5, RZ, R5 ;  /* 0x00000005ff05723e */ /* 0x000fc800000000ff */
[----:B------:R-:W-:Y:S02]  /*6ad0*/  PRMT R16, R5, 0x7610, R16 ;  /* 0x0000761005107816 */ /* 0x000fe40000000010 */
[----:B------:R-:W-:-:S05]  /*6ae0*/  IADD3.X R5, R3, UR5, RZ, P4, !PT ;  /* 0x0000000503057c10 */ /* 0x000fca000a7fe4ff */
[----:B------:R1:W-:Y:S01]  /*6af0*/  @P2 STG.E.U16 desc[UR20][R4.64], R16 ;  /* 0x0000001004002986 */ /* 0x0003e2000c101514 */
[----:B------:R-:W-:Y:S05]  /*6b00*/  @!P3 BRA `(.L_x_29) ;  /* 0x000000000004b947 */ /* 0x000fea0003800000 */
[----:B------:R3:W5:Y:S02]  /*6b10*/  LDG.E.LTC128B.U16 R15, desc[UR20][R6.64+0x2] ;  /* 0x00000214060f7981 */ /* 0x000764000c1e1520 */
.L_x_29:
[----:B------:R-:W-:Y:S05]  /*6b20*/  BSYNC B0 ;  /* 0x0000000000007941 */ /* 0x000fea0003800000 */
.L_x_28:
[----:B------:R-:W4:Y:S01]  /*6b30*/  LDL.LU R18, [R1+0xc] ;  /* 0x00000c0001127983 */ /* 0x000f220000300800 */
[----:B-1---5:R-:W-:Y:S01]  /*6b40*/  HADD2.F32 R16, -RZ, R15.H0_H0 ;  /* 0x2000000fff107230 */ /* 0x022fe20000004100 */
[----:B------:R-:W-:Y:S01]  /*6b50*/  ISETP.GT.AND P2, PT, R0, 0x8, P0 ;  /* 0x000000080000780c */ /* 0x000fe20000744270 */
[----:B------:R-:W-:Y:S03]  /*6b60*/  BSSY B0, `(.L_x_30) ;  /* 0x0000007000007945 */ /* 0x000fe60003800000 */
[----:B------:R-:W-:-:S04]  /*6b70*/  FMUL R16, R16, UR22 ;  /* 0x0000001610107c20 */ /* 0x000fc80008400000 */
[----:B----4-:R-:W-:-:S05]  /*6b80*/  FFMA R16, R18, UR11, R16 ;  /* 0x0000000b12107c23 */ /* 0x010fca0008000010 */
[----:B------:R-:W-:-:S05]  /*6b90*/  F2FP.F16.F32.PACK_AB R16, RZ, R16 ;  /* 0x00000010ff10723e */ /* 0x000fca00000000ff */
[----:B------:R1:W-:Y:S01]  /*6ba0*/  @P3 STG.E.U16 desc[UR20][R4.64+0x2], R16 ;  /* 0x0000021004003986 */ /* 0x0003e2000c101514 */
[----:B------:R-:W-:Y:S05]  /*6bb0*/  @!P2 BRA `(.L_x_31) ;  /* 0x000000000004a947 */ /* 0x000fea0003800000 */
[----:B------:R4:W5:Y:S02]  /*6bc0*/  LDG.E.LTC128B.U16 R15, desc[UR20][R8.64+0x10] ;  /* 0x00001014080f7981 */ /* 0x000964000c1e1520 */
.L_x_31:
[----:B------:R-:W-:Y:S05]  /*6bd0*/  BSYNC B0 ;  /* 0x0000000000007941 */ /* 0x000fea0003800000 */
.L_x_30:
[----:B------:R-:W2:Y:S01]  /*6be0*/  LDL.LU R18, [R1+0x10] ;  /* 0x0000100001127983 */ /* 0x000ea20000300800 */
[----:B-1---5:R-:W-:Y:S01]  /*6bf0*/  HADD2.F32 R16, -RZ, R15.H0_H0 ;  /* 0x2000000fff107230 */ /* 0x022fe20000004100 */
[----:B------:R-:W-:Y:S04]  /*6c00*/  BSSY B0, `(.L_x_32) ;  /* 0x0000008000007945 */ /* 0x000fe80003800000 */
[----:B------:R-:W-:-:S04]  /*6c10*/  FMUL R16, R16, UR22 ;  /* 0x0000001610107c20 */ /* 0x000fc80008400000 */
[----:B--2---:R-:W-:-:S05]  /*6c20*/  FFMA R16, R18, UR11, R16 ;  /* 0x0000000b12107c23 */ /* 0x004fca0008000010 */
[----:B------:R-:W-:-:S05]  /*6c30*/  F2FP.F16.F32.PACK_AB R16, RZ, R16 ;  /* 0x00000010ff10723e */ /* 0x000fca00000000ff */
[----:B------:R1:W-:Y:S01]  /*6c40*/  @P2 STG.E.U16 desc[UR20][R2.64+0x10], R16 ;  /* 0x0000101002002986 */ /* 0x0003e2000c101514 */
[----:B------:R-:W-:-:S13]  /*6c50*/  ISETP.GT.AND P2, PT, R0, 0x9, P0 ;  /* 0x000000090000780c */ /* 0x000fda0000744270 */
[----:B-1----:R-:W-:Y:S05]  /*6c60*/  @!P2 BRA `(.L_x_33) ;  /* 0x000000000004a947 */ /* 0x002fea0003800000 */
[----:B------:R1:W5:Y:S02]  /*6c70*/  LDG.E.LTC128B.U16 R15, desc[UR20][R8.64+0x12] ;  /* 0x00001214080f7981 */ /* 0x000364000c1e1520 */
.L_x_33:
[----:B------:R-:W-:Y:S05]  /*6c80*/  BSYNC B0 ;  /* 0x0000000000007941 */ /* 0x000fea0003800000 */
.L_x_32:
[----:B------:R-:W2:Y:S01]  /*6c90*/  LDL.LU R18, [R1+0x14] ;  /* 0x0000140001127983 */ /* 0x000ea20000300800 */
[----:B-----5:R-:W-:Y:S01]  /*6ca0*/  HADD2.F32 R16, -RZ, R15.H0_H0 ;  /* 0x2000000fff107230 */ /* 0x020fe20000004100 */
[----:B------:R-:W-:Y:S01]  /*6cb0*/  ISETP.GT.AND P3, PT, R0, 0x8, P1 ;  /* 0x000000080000780c */ /* 0x000fe20000f64270 */
[----:B------:R-:W-:Y:S03]  /*6cc0*/  BSSY B0, `(.L_x_34) ;  /* 0x0000007000007945 */ /* 0x000fe60003800000 */
[----:B------:R-:W-:-:S04]  /*6cd0*/  FMUL R16, R16, UR22 ;  /* 0x0000001610107c20 */ /* 0x000fc80008400000 */
[----:B--2---:R-:W-:-:S05]  /*6ce0*/  FFMA R16, R18, UR11, R16 ;  /* 0x0000000b12107c23 */ /* 0x004fca0008000010 */
[----:B------:R-:W-:-:S05]  /*6cf0*/  F2FP.F16.F32.PACK_AB R16, RZ, R16 ;  /* 0x00000010ff10723e */ /* 0x000fca00000000ff */
[----:B------:R2:W-:Y:S01]  /*6d00*/  @P2 STG.E.U16 desc[UR20][R2.64+0x12], R16 ;  /* 0x0000121002002986 */ /* 0x0005e2000c101514 */
[----:B------:R-:W-:Y:S05]  /*6d10*/  @!P3 BRA `(.L_x_35) ;  /* 0x000000000004b947 */ /* 0x000fea0003800000 */
[----:B------:R0:W5:Y:S02]  /*6d20*/  LDG.E.LTC128B.U16 R15, desc[UR20][R6.64+0x10] ;  /* 0x00001014060f7981 */ /* 0x000164000c1e1520 */
.L_x_35:
[----:B------:R-:W-:Y:S05]  /*6d30*/  BSYNC B0 ;  /* 0x0000000000007941 */ /* 0x000fea0003800000 */
.L_x_34:
[----:B------:R-:W3:Y:S01]  /*6d40*/  LDL.LU R18, [R1+0x18] ;  /* 0x0000180001127983 */ /* 0x000ee20000300800 */
[----:B--2--5:R-:W-:Y:S01]  /*6d50*/  HADD2.F32 R16, -RZ, R15.H0_H0 ;  /* 0x2000000fff107230 */ /* 0x024fe20000004100 */
[----:B------:R-:W-:Y:S01]  /*6d60*/  ISETP.GT.AND P2, PT, R0, 0x9, P1 ;  /* 0x000000090000780c */ /* 0x000fe20000f44270 */
[----:B------:R-:W-:Y:S03]  /*6d70*/  BSSY B0, `(.L_x_36) ;  /* 0x0000007000007945 */ /* 0x000fe60003800000 */
[----:B------:R-:W-:-:S04]  /*6d80*/  FMUL R16, R16, UR22 ;  /* 0x0000001610107c20 */ /* 0x000fc80008400000 */
[----:B---3--:R-:W-:-:S05]  /*6d90*/  FFMA R16, R18, UR11, R16 ;  /* 0x0000000b12107c23 */ /* 0x008fca0008000010 */
[----:B------:R-:W-:-:S05]  /*6da0*/  F2FP.F16.F32.PACK_AB R16, RZ, R16 ;  /* 0x00000010ff10723e */ /* 0x000fca00000000ff */
[----:B------:R2:W-:Y:S01]  /*6db0*/  @P3 STG.E.U16 desc[UR20][R4.64+0x10], R16 ;  /* 0x0000101004003986 */ /* 0x0005e2000c101514 */
[----:B------:R-:W-:Y:S05]  /*6dc0*/  @!P2 BRA `(.L_x_37) ;  /* 0x000000000004a947 */ /* 0x000fea0003800000 */
[----:B------:R3:W5:Y:S02]  /*6dd0*/  LDG.E.LTC128B.U16 R15, desc[UR20][R6.64+0x12] ;  /* 0x00001214060f7981 */ /* 0x000764000c1e1520 */
.L_x_37:
[----:B------:R-:W-:Y:S05]  /*6de0*/  BSYNC B0 ;  /* 0x0000000000007941 */ /* 0x000fea0003800000 */
.L_x_36:
[----:B------:R-:W4:Y:S01]  /*6df0*/  LDL.LU R18, [R1+0x1c] ;  /* 0x00001c0001127983 */ /* 0x000f220000300800 */
[----:B--2--5:R-:W-:Y:S01]  /*6e00*/  HADD2.F32 R16, -RZ, R15.H0_H0 ;  /* 0x2000000fff107230 */ /* 0x024fe20000004100 */
        /* <DEDUP_REMOVED lines=8> */
.L_x_39:
[----:B------:R-:W-:Y:S05]  /*6e90*/  BSYNC B0 ;  /* 0x0000000000007941 */ /* 0x000fea0003800000 */
.L_x_38:
        /* <DEDUP_REMOVED lines=10> */
.L_x_41:
[----:B------:R-:W-:Y:S05]  /*6f40*/  BSYNC B0 ;  /* 0x0000000000007941 */ /* 0x000fea0003800000 */
.L_x_40:
        /* <DEDUP_REMOVED lines=10> */
.L_x_43:
[----:B------:R-:W-:Y:S05]  /*6ff0*/  BSYNC B0 ;  /* 0x0000000000007941 */ /* 0x000fea0003800000 */
.L_x_42:
        /* <DEDUP_REMOVED lines=10> */
.L_x_45:
[----:B------:R-:W-:Y:S05]  /*70a0*/  BSYNC B0 ;  /* 0x0000000000007941 */ /* 0x000fea0003800000 */
.L_x_44:
        /* <DEDUP_REMOVED lines=10> */
.L_x_47:
[----:B------:R-:W-:Y:S05]  /*7150*/  BSYNC B0 ;  /* 0x0000000000007941 */ /* 0x000fea0003800000 */
.L_x_46:
        /* <DEDUP_REMOVED lines=10> */
.L_x_49:
[----:B------:R-:W-:Y:S05]  /*7200*/  BSYNC B0 ;  /* 0x0000000000007941 */ /* 0x000fea0003800000 */
.L_x_48:
        /* <DEDUP_REMOVED lines=10> */
.L_x_51:
[----:B------:R-:W-:Y:S05]  /*72b0*/  BSYNC B0 ;  /* 0x0000000000007941 */ /* 0x000fea0003800000 */
.L_x_50:
        /* <DEDUP_REMOVED lines=10> */
.L_x_53:
[----:B------:R-:W-:Y:S05]  /*7360*/  BSYNC B0 ;  /* 0x0000000000007941 */ /* 0x000fea0003800000 */
.L_x_52:
        /* <DEDUP_REMOVED lines=10> */
.L_x_55:
[----:B------:R-:W-:Y:S05]  /*7410*/  BSYNC B0 ;  /* 0x0000000000007941 */ /* 0x000fea0003800000 */
.L_x_54:
        /* <DEDUP_REMOVED lines=10> */
.L_x_57:
[----:B------:R-:W-:Y:S05]  /*74c0*/  BSYNC B0 ;  /* 0x0000000000007941 */ /* 0x000fea0003800000 */
.L_x_56:
        /* <DEDUP_REMOVED lines=10> */
.L_x_59:
[----:B------:R-:W-:Y:S05]  /*7570*/  BSYNC B0 ;  /* 0x0000000000007941 */ /* 0x000fea0003800000 */
.L_x_58:
        /* <DEDUP_REMOVED lines=10> */
.L_x_61:
[----:B------:R-:W-:Y:S05]  /*7620*/  BSYNC B0 ;  /* 0x0000000000007941 */ /* 0x000fea0003800000 */
.L_x_60:
        /* <DEDUP_REMOVED lines=10> */
.L_x_63:
[----:B------:R-:W-:Y:S05]  /*76d0*/  BSYNC B0 ;  /* 0x0000000000007941 */ /* 0x000fea0003800000 */
.L_x_62:
        /* <DEDUP_REMOVED lines=10> */
.L_x_65:
[----:B------:R-:W-:Y:S05]  /*7780*/  BSYNC B0 ;  /* 0x0000000000007941 */ /* 0x000fea0003800000 */
.L_x_64:
        /* <DEDUP_REMOVED lines=10> */
.L_x_67:
[----:B------:R-:W-:Y:S05]  /*7830*/  BSYNC B0 ;  /* 0x0000000000007941 */ /* 0x000fea0003800000 */
.L_x_66:
        /* <DEDUP_REMOVED lines=10> */
.L_x_69:
[----:B------:R-:W-:Y:S05]  /*78e0*/  BSYNC B0 ;  /* 0x0000000000007941 */ /* 0x000fea0003800000 */
.L_x_68:
        /* <DEDUP_REMOVED lines=10> */
.L_x_71:
[----:B------:R-:W-:Y:S05]  /*7990*/  BSYNC B0 ;  /* 0x0000000000007941 */ /* 0x000fea0003800000 */
.L_x_70:
        /* <DEDUP_REMOVED lines=10> */
.L_x_73:
[----:B------:R-:W-:Y:S05]  /*7a40*/  BSYNC B0 ;  /* 0x0000000000007941 */ /* 0x000fea0003800000 */
.L_x_72:
        /* <DEDUP_REMOVED lines=10> */
.L_x_75:
[----:B------:R-:W-:Y:S05]  /*7af0*/  BSYNC B0 ;  /* 0x0000000000007941 */ /* 0x000fea0003800000 */
.L_x_74:
        /* <DEDUP_REMOVED lines=10> */
.L_x_77:
[----:B------:R-:W-:Y:S05]  /*7ba0*/  BSYNC B0 ;  /* 0x0000000000007941 */ /* 0x000fea0003800000 */
.L_x_76:
        /* <DEDUP_REMOVED lines=10> */
.L_x_79:
[----:B------:R-:W-:Y:S05]  /*7c50*/  BSYNC B0 ;  /* 0x0000000000007941 */ /* 0x000fea0003800000 */
.L_x_78:
        /* <DEDUP_REMOVED lines=10> */
.L_x_81:
[----:B------:R-:W-:Y:S05]  /*7d00*/  BSYNC B0 ;  /* 0x0000000000007941 */ /* 0x000fea0003800000 */
.L_x_80:
        /* <DEDUP_REMOVED lines=10> */
.L_x_83:
[----:B------:R-:W-:Y:S05]  /*7db0*/  BSYNC B0 ;  /* 0x0000000000007941 */ /* 0x000fea0003800000 */
.L_x_82:
        /* <DEDUP_REMOVED lines=10> */
.L_x_85:
[----:B------:R-:W-:Y:S05]  /*7e60*/  BSYNC B0 ;  /* 0x0000000000007941 */ /* 0x000fea0003800000 */
.L_x_84:
        /* <DEDUP_REMOVED lines=10> */
.L_x_87:
[----:B------:R-:W-:Y:S05]  /*7f10*/  BSYNC B0 ;  /* 0x0000000000007941 */ /* 0x000fea0003800000 */
.L_x_86:
        /* <DEDUP_REMOVED lines=10> */
.L_x_89:
[----:B------:R-:W-:Y:S05]  /*7fc0*/  BSYNC B0 ;  /* 0x0000000000007941 */ /* 0x000fea0003800000 */
.L_x_88:
        /* <DEDUP_REMOVED lines=10> */
.L_x_91:
[----:B------:R-:W-:Y:S05]  /*8070*/  BSYNC B0 ;  /* 0x0000000000007941 */ /* 0x000fea0003800000 */
.L_x_90:
        /* <DEDUP_REMOVED lines=10> */
.L_x_93:
[----:B------:R-:W-:Y:S05]  /*8120*/  BSYNC B0 ;  /* 0x0000000000007941 */ /* 0x000fea0003800000 */
.L_x_92:
        /* <DEDUP_REMOVED lines=10> */
.L_x_95:
[----:B------:R-:W-:Y:S05]  /*81d0*/  BSYNC B0 ;  /* 0x0000000000007941 */ /* 0x000fea0003800000 */
.L_x_94:
        /* <DEDUP_REMOVED lines=10> */
.L_x_97:
[----:B------:R-:W-:Y:S05]  /*8280*/  BSYNC B0 ;  /* 0x0000000000007941 */ /* 0x000fea0003800000 */
.L_x_96:
        /* <DEDUP_REMOVED lines=10> */
.L_x_99:
[----:B------:R-:W-:Y:S05]  /*8330*/  BSYNC B0 ;  /* 0x0000000000007941 */ /* 0x000fea0003800000 */
.L_x_98:
        /* <DEDUP_REMOVED lines=10> */
.L_x_101:
[----:B------:R-:W-:Y:S05]  /*83e0*/  BSYNC B0 ;  /* 0x0000000000007941 */ /* 0x000fea0003800000 */
.L_x_100:
        /* <DEDUP_REMOVED lines=10> */
.L_x_103:
[----:B------:R-:W-:Y:S05]  /*8490*/  BSYNC B0 ;  /* 0x0000000000007941 */ /* 0x000fea0003800000 */
.L_x_102:
        /* <DEDUP_REMOVED lines=10> */
.L_x_105:
[----:B------:R-:W-:Y:S05]  /*8540*/  BSYNC B0 ;  /* 0x0000000000007941 */ /* 0x000fea0003800000 */
.L_x_104:
        /* <DEDUP_REMOVED lines=10> */
.L_x_107:
[----:B------:R-:W-:Y:S05]  /*85f0*/  BSYNC B0 ;  /* 0x0000000000007941 */ /* 0x000fea0003800000 */
.L_x_106:
        /* <DEDUP_REMOVED lines=10> */
.L_x_109:
[----:B------:R-:W-:Y:S05]  /*86a0*/  BSYNC B0 ;  /* 0x0000000000007941 */ /* 0x000fea0003800000 */
.L_x_108:
        /* <DEDUP_REMOVED lines=10> */
.L_x_111:
[----:B------:R-:W-:Y:S05]  /*8750*/  BSYNC B0 ;  /* 0x0000000000007941 */ /* 0x000fea0003800000 */
.L_x_110:
        /* <DEDUP_REMOVED lines=10> */
.L_x_113:
[----:B------:R-:W-:Y:S05]  /*8800*/  BSYNC B0 ;  /* 0x0000000000007941 */ /* 0x000fea0003800000 */
.L_x_112:
        /* <DEDUP_REMOVED lines=10> */
.L_x_115:
[----:B------:R-:W-:Y:S05]  /*88b0*/  BSYNC B0 ;  /* 0x0000000000007941 */ /* 0x000fea0003800000 */
.L_x_114:
        /* <DEDUP_REMOVED lines=10> */
.L_x_117:
[----:B------:R-:W-:Y:S05]  /*8960*/  BSYNC B0 ;  /* 0x0000000000007941 */ /* 0x000fea0003800000 */
.L_x_116:
        /* <DEDUP_REMOVED lines=10> */
.L_x_119:
[----:B------:R-:W-:Y:S05]  /*8a10*/  BSYNC B0 ;  /* 0x0000000000007941 */ /* 0x000fea0003800000 */
.L_x_118:
        /* <DEDUP_REMOVED lines=10> */
.L_x_121:
[----:B------:R-:W-:Y:S05]  /*8ac0*/  BSYNC B0 ;  /* 0x0000000000007941 */ /* 0x000fea0003800000 */
.L_x_120:
        /* <DEDUP_REMOVED lines=10> */
.L_x_123:
[----:B------:R-:W-:Y:S05]  /*8b70*/  BSYNC B0 ;  /* 0x0000000000007941 */ /* 0x000fea0003800000 */
.L_x_122:
        /* <DEDUP_REMOVED lines=10> */
.L_x_125:
[----:B------:R-:W-:Y:S05]  /*8c20*/  BSYNC B0 ;  /* 0x0000000000007941 */ /* 0x000fea0003800000 */
.L_x_124:
        /* <DEDUP_REMOVED lines=10> */
.L_x_127:
[----:B------:R-:W-:Y:S05]  /*8cd0*/  BSYNC B0 ;  /* 0x0000000000007941 */ /* 0x000fea0003800000 */
.L_x_126:
        /* <DEDUP_REMOVED lines=10> */
.L_x_129:
[----:B------:R-:W-:Y:S05]  /*8d80*/  BSYNC B0 ;  /* 0x0000000000007941 */ /* 0x000fea0003800000 */
.L_x_128:
        /* <DEDUP_REMOVED lines=10> */
.L_x_131:
[----:B------:R-:W-:Y:S05]  /*8e30*/  BSYNC B0 ;  /* 0x0000000000007941 */ /* 0x000fea0003800000 */
.L_x_130:
        /* <DEDUP_REMOVED lines=10> */
.L_x_133:
[----:B------:R-:W-:Y:S05]  /*8ee0*/  BSYNC B0 ;  /* 0x0000000000007941 */ /* 0x000fea0003800000 */
.L_x_132:
        /* <DEDUP_REMOVED lines=10> */
.L_x_135:
[----:B------:R-:W-:Y:S05]  /*8f90*/  BSYNC B0 ;  /* 0x0000000000007941 */ /* 0x000fea0003800000 */
.L_x_134:
        /* <DEDUP_REMOVED lines=10> */
.L_x_137:
[----:B------:R-:W-:Y:S05]  /*9040*/  BSYNC B0 ;  /* 0x0000000000007941 */ /* 0x000fea0003800000 */
.L_x_136:
        /* <DEDUP_REMOVED lines=10> */
.L_x_139:
[----:B------:R-:W-:Y:S05]  /*90f0*/  BSYNC B0 ;  /* 0x0000000000007941 */ /* 0x000fea0003800000 */
.L_x_138:
        /* <DEDUP_REMOVED lines=10> */
.L_x_141:
[----:B------:R-:W-:Y:S05]  /*91a0*/  BSYNC B0 ;  /* 0x0000000000007941 */ /* 0x000fea0003800000 */
.L_x_140:
        /* <DEDUP_REMOVED lines=10> */
.L_x_143:
[----:B------:R-:W-:Y:S05]  /*9250*/  BSYNC B0 ;  /* 0x0000000000007941 */ /* 0x000fea0003800000 */
.L_x_142:
        /* <DEDUP_REMOVED lines=10> */
.L_x_145:
[----:B------:R-:W-:Y:S05]  /*9300*/  BSYNC B0 ;  /* 0x0000000000007941 */ /* 0x000fea0003800000 */
.L_x_144:
[----:B-1-34-:R-:W3:Y:S01]  /*9310*/  LDL.LU R9, [R1+0xf4] ;  /* 0x0000f40001097983 */ /* 0x01aee20000300800 */
[----:B-----5:R-:W-:Y:S01]  /*9320*/  HADD2.F32 R8, -RZ, R15.H0_H0 ;  /* 0x2000000fff087230 */ /* 0x020fe20000004100 */
        /* <DEDUP_REMOVED lines=8> */
.L_x_147:
[----:B------:R-:W-:Y:S05]  /*93b0*/  BSYNC B0 ;  /* 0x0000000000007941 */ /* 0x000fea0003800000 */
.L_x_146:
[----:B------:R-:W4:Y:S01]  /*93c0*/  LDL.LU R9, [R1+0xf8] ;  /* 0x0000f80001097983 */ /* 0x000f220000300800 */
[----:B-1---5:R-:W-:Y:S01]  /*93d0*/  HADD2.F32 R8, -RZ, R15.H0_H0 ;  /* 0x2000000fff087230 */ /* 0x022fe20000004100 */
[----:B------:R-:W-:Y:S01]  /*93e0*/  ISETP.GT.AND P1, PT, R0, 0x79, P1 ;  /* 0x000000790000780c */ /* 0x000fe20000f24270 */
[----:B------:R-:W-:Y:S01]  /*93f0*/  BSSY B0, `(.L_x_148) ;  /* 0x0000008000007945 */ /* 0x000fe20003800000 */
[----:B------:R-:W-:Y:S02]  /*9400*/  IADD3 R18, P0, R12, 0x40, RZ ;  /* 0x000000400c127810 */ /* 0x000fe40007f1e0ff */
[----:B------:R-:W-:-:S04]  /*9410*/  FMUL R8, R8, UR22 ;  /* 0x0000001608087c20 */ /* 0x000fc80008400000 */
[----:B----4-:R-:W-:-:S05]  /*9420*/  FFMA R8, R9, UR11, R8 ;  /* 0x0000000b09087c23 */ /* 0x010fca0008000008 */
[----:B------:R-:W-:-:S05]  /*9430*/  F2FP.F16.F32.PACK_AB R8, RZ, R8 ;  /* 0x00000008ff08723e */ /* 0x000fca00000000ff */
[----:B------:R1:W-:Y:S01]  /*9440*/  @P2 STG.E.U16 desc[UR20][R4.64+0xf0], R8 ;  /* 0x0000f00804002986 */ /* 0x0003e2000c101514 */
[----:B------:R-:W-:Y:S05]  /*9450*/  @!P1 BRA `(.L_x_149) ;  /* 0x0000000000049947 */ /* 0x000fea0003800000 */
[----:B------:R4:W5:Y:S02]  /*9460*/  LDG.E.LTC128B.U16 R15, desc[UR20][R6.64+0xf2] ;  /* 0x0000f214060f7981 */ /* 0x000964000c1e1520 */
.L_x_149:
[----:B------:R-:W-:Y:S05]  /*9470*/  BSYNC B0 ;  /* 0x0000000000007941 */ /* 0x000fea0003800000 */
.L_x_148:
[----:B-1----:R-:W2:Y:S01]  /*9480*/  LDL.LU R8, [R1+0xfc] ;  /* 0x0000fc0001087983 */ /* 0x002ea20000300800 */
[----:B0--345:R-:W-:Y:S01]  /*9490*/  HADD2.F32 R6, -RZ, R15.H0_H0 ;  /* 0x2000000fff067230 */ /* 0x039fe20000004100 */
[----:B------:R-:W-:Y:S02]  /*94a0*/  IADD3.X R7, RZ, R13, RZ, P0, !PT ;  /* 0x0000000dff077210 */ /* 0x000fe400007fe4ff */
[----:B------:R-:W-:Y:S02]  /*94b0*/  ISETP.GT.AND P0, PT, R14, 0x40, PT ;  /* 0x000000400e00780c */ /* 0x000fe40003f04270 */
[----:B------:R-:W-:Y:S01]  /*94c0*/  FMUL R6, R6, UR22 ;  /* 0x0000001606067c20 */ /* 0x000fe20008400000 */
[----:B------:R-:W-:Y:S01]  /*94d0*/  IMAD R7, R7, UR16, RZ ;  /* 0x0000001007077c24 */ /* 0x000fe2000f8e02ff */
[----:B------:R-:W-:-:S03]  /*94e0*/  ISETP.GT.AND P3, PT, R0, RZ, P0 ;  /* 0x000000ff0000720c */ /* 0x000fc60000764270 */
[----:B------:R-:W-:Y:S02]  /*94f0*/  IMAD R19, R18, UR17, R7 ;  /* 0x0000001112137c24 */ /* 0x000fe4000f8e0207 */
[----:B--2---:R-:W-:Y:S01]  /*9500*/  FFMA R6, R8, UR11, R6 ;  /* 0x0000000b08067c23 */ /* 0x004fe20008000006 */
[----:B------:R-:W-:-:S04]  /*9510*/  IMAD.WIDE.U32 R8, R18, UR16, R10 ;  /* 0x0000001012087c25 */ /* 0x000fc8000f8e000a */
[----:B------:R-:W-:Y:S01]  /*9520*/  F2FP.F16.F32.PACK_AB R16, RZ, R6 ;  /* 0x00000006ff10723e */ /* 0x000fe200000000ff */
[----:B------:R-:W-:Y:S01]  /*9530*/  IMAD.IADD R7, R9, 0x1, R19 ;  /* 0x0000000109077824 */ /* 0x000fe200078e0213 */
[----:B------:R-:W-:-:S03]  /*9540*/  LEA R6, P2, R8, UR18, 0x1 ;  /* 0x0000001208067c11 */ /* 0x000fc6000f8408ff */
[----:B------:R0:W-:Y:S01]  /*9550*/  @P1 STG.E.U16 desc[UR20][R4.64+0xf2], R16 ;  /* 0x0000f21004001986 */ /* 0x0001e2000c101514 */
[----:B------:R-:W-:-:S05]  /*9560*/  LEA.HI.X R7, R8, UR19, R7, 0x1, P2 ;  /* 0x0000001308077c11 */ /* 0x000fca00090f0c07 */
[----:B------:R-:W2:Y:S01]  /*9570*/  @P3 LDG.E.LTC128B.U16 R15, desc[UR20][R6.64] ;  /* 0x00000014060f3981 */ /* 0x000ea2000c1e1520 */
[----:B------:R-:W-:Y:S01]  /*9580*/  USHF.L.U32 UR6, UR14, 0x6, URZ ;  /* 0x000000060e067899 */ /* 0x000fe2000800063f */
[----:B------:R-:W-:Y:S01]  /*9590*/  ISETP.GT.AND P2, PT, R0, 0x1, P0 ;  /* 0x000000010000780c */ /* 0x000fe20000744270 */
[----:B------:R-:W-:Y:S01]  /*95a0*/  USHF.L.U64.HI UR4, UR14, 0x6, UR15 ;  /* 0x000000060e047899 */ /* 0x000fe2000801020f */
[----:B------:R-:W-:Y:S01]  /*95b0*/  BSSY B0, `(.L_x_150) ;  /* 0x000000c000007945 */ /* 0x000fe20003800000 */
[----:B------:R-:W-:Y:S02]  /*95c0*/  USHF.L.U32 UR7, UR6, 0x1, URZ ;  /* 0x0000000106077899 */ /* 0x000fe4000800063f */
[----:B------:R-:W-:Y:S01]  /*95d0*/  USHF.L.U64.HI UR4, UR6, 0x1, UR4 ;  /* 0x0000000106047899 */ /* 0x000fe20008010204 */
[----:B--2---:R-:W-:-:S05]  /*95e0*/  HADD2.F32 R8, -RZ, R15.H0_H0 ;  /* 0x2000000fff087230 */ /* 0x004fca0000004100 */
[----:B------:R-:W-:Y:S01]  /*95f0*/  FMUL R9, R8, UR22 ;  /* 0x0000001608097c20 */ /* 0x000fe20008400000 */
[----:B------:R-:W-:-:S03]  /*9600*/  IADD3 R8, P1, R2, UR7, RZ ;  /* 0x0000000702087c10 */ /* 0x000fc6000ff3e0ff */
[----:B------:R-:W-:-:S05]  /*9610*/  FFMA R9, R152, UR11, R9 ;  /* 0x0000000b98097c23 */ /* 0x000fca0008000009 */
[----:B0-----:R-:W-:Y:S02]  /*9620*/  F2FP.F16.F32.PACK_AB R5, RZ, R9 ;  /* 0x00000009ff05723e */ /* 0x001fe400000000ff */
[----:B------:R-:W-:-:S05]  /*9630*/  IADD3.X R9, R3, UR4, RZ, P1, !PT ;  /* 0x0000000403097c10 */ /* 0x000fca0008ffe4ff */
[----:B------:R0:W-:Y:S01]  /*9640*/  @P3 STG.E.U16 desc[UR20][R8.64], R5 ;  /* 0x0000000508003986 */ /* 0x0001e2000c101514 */
[----:B------:R-:W-:Y:S05]  /*9650*/  @!P2 BRA `(.L_x_151) ;  /* 0x000000000004a947 */ /* 0x000fea0003800000 */
[----:B------:R1:W5:Y:S02]  /*9660*/  LDG.E.LTC128B.U16 R15, desc[UR20][R6.64+0x2] ;  /* 0x00000214060f7981 */ /* 0x000364000c1e1520 */
.L_x_151:
[----:B------:R-:W-:Y:S05]  /*9670*/  BSYNC B0 ;  /* 0x0000000000007941 */ /* 0x000fea0003800000 */
.L_x_150:
[----:B-----5:R-:W-:Y:S01]  /*9680*/  HADD2.F32 R16, -RZ, R15.H0_H0 ;  /* 0x2000000fff107230 */ /* 0x020fe20000004100 */
[----:B------:R-:W-:Y:S01]  /*9690*/  ISETP.GT.AND P1, PT, R14, 0x48, PT ;  /* 0x000000480e00780c */ /* 0x000fe20003f24270 */
[----:B0-----:R-:W-:Y:S01]  /*96a0*/  IMAD.WIDE.U32 R4, R18, R17, UR12 ;  /* 0x0000000c12047e25 */ /* 0x001fe2000f8e0011 */
[----:B------:R-:W-:Y:S03]  /*96b0*/  BSSY B0, `(.L_x_152) ;  /* 0x000000c000007945 */ /* 0x000fe60003800000 */
[----:B------:R-:W-:Y:S01]  /*96c0*/  FMUL R16, R16, UR22 ;  /* 0x0000001610107c20 */ /* 0x000fe20008400000 */
[----:B------:R-:W-:-:S03]  /*96d0*/  IADD3 R18, P3, R10, R4, RZ ;  /* 0x000000040a127210 */ /* 0x000fc60007f7e0ff */
[----:B------:R-:W-:Y:S01]  /*96e0*/  FFMA R16, R153, UR11, R16 ;  /* 0x0000000b99107c23 */ /* 0x000fe20008000010 */
[----:B------:R-:W-:Y:S02]  /*96f0*/  IADD3.X R5, R11, R19, R5, P3, !PT ;  /* 0x000000130b057210 */ /* 0x000fe40001ffe405 */
[----:B------:R-:W-:Y:S02]  /*9700*/  ISETP.GT.AND P3, PT, R0, RZ, P1 ;  /* 0x000000ff0000720c */ /* 0x000fe40000f64270 */
[----:B------:R-:W-:Y:S02]  /*9710*/  F2FP.F16.F32.PACK_AB R16, RZ, R16 ;  /* 0x00000010ff10723e */ /* 0x000fe400000000ff */
[----:B------:R-:W-:-:S03]  /*9720*/  LEA R4, P4, R18, UR18, 0x1 ;  /* 0x0000001212047c11 */ /* 0x000fc6000f8808ff */
[----:B------:R0:W-:Y:S01]  /*9730*/  @P2 STG.E.U16 desc[UR20][R8.64+0x2], R16 ;  /* 0x0000021008002986 */ /* 0x0001e2000c101514 */
[----:B------:R-:W-:-:S05]  /*9740*/  LEA.HI.X R5, R18, UR19, R5, 0x1, P4 ;  /* 0x0000001312057c11 */ /* 0x000fca000a0f0c05 */
[----:B------:R-:W-:Y:S05]  /*9750*/  @!P3 BRA `(.L_x_153) ;  /* 0x000000000004b947 */ /* 0x000fea0003800000 */
[----:B------:R2:W5:Y:S02]  /*9760*/  LDG.E.LTC128B.U16 R15, desc[UR20][R4.64] ;  /* 0x00000014040f7981 */ /* 0x000564000c1e1520 */
.L_x_153:
[----:B------:R-:W-:Y:S05]  /*9770*/  BSYNC B0 ;  /* 0x0000000000007941 */ /* 0x000fea0003800000 */
.L_x_152:
[----:B0----5:R-:W-:Y:S01]  /*9780*/  HADD2.F32 R16, -RZ, R15.H0_H0 ;  /* 0x2000000fff107230 */ /* 0x021fe20000004100 */
[----:B------:R-:W-:Y:S01]  /*9790*/  IADD3 R18, P4, R8, UR8, RZ ;  /* 0x0000000808127c10 */ /* 0x000fe2000ff9e0ff */
[----:B------:R-:W-:Y:S01]  /*97a0*/  BSSY B0, `(.L_x_154) ;  /* 0x0000009000007945 */ /* 0x000fe20003800000 */
[----:B------:R-:W-:Y:S02]  /*97b0*/  ISETP.GT.AND P2, PT, R0, 0x1, P1 ;  /* 0x000000010000780c */ /* 0x000fe40000f44270 */
[----:B------:R-:W-:-:S04]  /*97c0*/  FMUL R19, R16, UR22 ;  /* 0x0000001610137c20 */ /* 0x000fc80008400000 */
[----:B------:R-:W-:-:S05]  /*97d0*/  FFMA R19, R154, UR11, R19 ;  /* 0x0000000b9a137c23 */ /* 0x000fca0008000013 */
[----:B------:R-:W-:Y:S02]  /*97e0*/  F2FP.F16.F32.PACK_AB R16, RZ, R19 ;  /* 0x00000013ff10723e */ /* 0x000fe400000000ff */
[----:B------:R-:W-:-:S05]  /*97f0*/  IADD3.X R19, R9, UR5, RZ, P4, !PT ;  /* 0x0000000509137c10 */ /* 0x000fca000a7fe4ff */
[----:B------:R0:W-:Y:S01]  /*9800*/  @P3 STG.E.U16 desc[UR20][R18.64], R16 ;  /* 0x0000001012003986 */ /* 0x0001e2000c101514 */
[----:B------:R-:W-:Y:S05]  /*9810*/  @!P2 BRA `(.L_x_155) ;  /* 0x000000000004a947 */ /* 0x000fea0003800000 */
[----:B------:R3:W5:Y:S02]  /*9820*/  LDG.E.LTC128B.U16 R15, desc[UR20][R4.64+0x2] ;  /* 0x00000214040f7981 */ /* 0x000764000c1e1520 */
.L_x_155:
[----:B------:R-:W-:Y:S05]  /*9830*/  BSYNC B0 ;  /* 0x0000000000007941 */ /* 0x000fea0003800000 */
.L_x_154:
[----:B0----5:R-:W-:Y:S01]  /*9840*/  HADD2.F32 R16, -RZ, R15.H0_H0 ;  /* 0x2000000fff107230 */ /* 0x021fe20000004100 */
[----:B------:R-:W-:Y:S01]  /*9850*/  ISETP.GT.AND P3, PT, R0, 0x8, P0 ;  /* 0x000000080000780c */ /* 0x000fe20000764270 */
[----:B------:R-:W-:Y:S03]  /*9860*/  BSSY B0, `(.L_x_156) ;  /* 0x0000007000007945 */ /* 0x000fe60003800000 */
[----:B------:R-:W-:-:S04]  /*9870*/  FMUL R16, R16, UR22 ;  /* 0x0000001610107c20 */ /* 0x000fc80008400000 */
[----:B------:R-:W-:-:S05]  /*9880*/  FFMA R16, R155, UR11, R16 ;  /* 0x0000000b9b107c23 */ /* 0x000fca0008000010 */
[----:B------:R-:W-:-:S05]  /*9890*/  F2FP.F16.F32.PACK_AB R16, RZ, R16 ;  /* 0x00000010ff10723e */ /* 0x000fca00000000ff */
[----:B------:R0:W-:Y:S01]  /*98a0*/  @P2 STG.E.U16 desc[UR20][R18.64+0x2], R16 ;  /* 0x0000021012002986 */ /* 0x0001e2000c101514 */
[----:B------:R-:W-:Y:S05]  /*98b0*/  @!P3 BRA `(.L_x_157) ;  /* 0x000000000004b947 */ /* 0x000fea0003800000 */
[----:B------:R4:W5:Y:S02]  /*98c0*/  LDG.E.LTC128B.U16 R15, desc[UR20][R6.64+0x10] ;  /* 0x00001014060f7981 */ /* 0x000964000c1e1520 */
.L_x_157:
[----:B------:R-:W-:Y:S05]  /*98d0*/  BSYNC B0 ;  /* 0x0000000000007941 */ /* 0x000fea0003800000 */
.L_x_156:
        /* <DEDUP_REMOVED lines=9> */
.L_x_159:
[----:B------:R-:W-:Y:S05]  /*9970*/  BSYNC B0 ;  /* 0x0000000000007941 */ /* 0x000fea0003800000 */
.L_x_158:
[----:B-----5:R-:W-:Y:S01]  /*9980*/  HADD2.F32 R16, -RZ, R15.H0_H0 ;  /* 0x2000000fff107230 */ /* 0x020fe20000004100 */
        /* <DEDUP_REMOVED lines=8> */
.L_x_161:
[----:B------:R-:W-:Y:S05]  /*9a10*/  BSYNC B0 ;  /* 0x0000000000007941 */ /* 0x000fea0003800000 */
.L_x_160:
[----:B0----5:R-:W-:Y:S01]  /*9a20*/  HADD2.F32 R16, -RZ, R15.H0_H0 ;  /* 0x2000000fff107230 */ /* 0x021fe20000004100 */
[----:B------:R-:W-:Y:S01]  /*9a30*/  ISETP.GT.AND P2, PT, R0, 0x9, P1 ;  /* 0x000000090000780c */ /* 0x000fe20000f44270 */
[----:B------:R-:W-:Y:S01]  /*9a40*/  IMAD.U32 R21, RZ, RZ, UR8 ;  /* 0x00000008ff157e24 */ /* 0x000fe2000f8e00ff */
[----:B------:R-:W-:Y:S01]  /*9a50*/  BSSY B0, `(.L_x_162) ;  /* 0x000000a000007945 */ /* 0x000fe20003800000 */
[----:B------:R-:W-:Y:S02]  /*9a60*/  IMAD.U32 R23, RZ, RZ, UR5 ;  /* 0x00000005ff177e24 */ /* 0x000fe4000f8e00ff */
[----:B------:R-:W-:Y:S01]  /*9a70*/  FMUL R19, R16, UR22 ;  /* 0x0000001610137c20 */ /* 0x000fe20008400000 */
[----:B------:R-:W-:-:S03]  /*9a80*/  IADD3 R18, P4, P5, R21, UR7, R2 ;  /* 0x0000000715127c10 */ /* 0x000fc6000fd9e002 */
[----:B------:R-:W-:-:S05]  /*9a90*/  FFMA R19, R158, UR11, R19 ;  /* 0x0000000b9e137c23 */ /* 0x000fca0008000013 */
[----:B------:R-:W-:Y:S02]  /*9aa0*/  F2FP.F16.F32.PACK_AB R16, RZ, R19 ;  /* 0x00000013ff10723e */ /* 0x000fe400000000ff */
[----:B------:R-:W-:-:S05]  /*9ab0*/  IADD3.X R19, R23, UR4, R3, P4, P5 ;  /* 0x0000000417137c10 */ /* 0x000fca000a7ea403 */
[----:B------:R0:W-:Y:S01]  /*9ac0*/  @P3 STG.E.U16 desc[UR20][R18.64+0x10], R16 ;  /* 0x0000101012003986 */ /* 0x0001e2000c101514 */
[----:B------:R-:W-:Y:S05]  /*9ad0*/  @!P2 BRA `(.L_x_163) ;  /* 0x000000000004a947 */ /* 0x000fea0003800000 */
[----:B------:R0:W5:Y:S02]  /*9ae0*/  LDG.E.LTC128B.U16 R15, desc[UR20][R4.64+0x12] ;  /* 0x00001214040f7981 */ /* 0x000164000c1e1520 */
.L_x_163:
[----:B------:R-:W-:Y:S05]  /*9af0*/  BSYNC B0 ;  /* 0x0000000000007941 */ /* 0x000fea0003800000 */
.L_x_162:
        /* <DEDUP_REMOVED lines=9> */
.L_x_165:
[----:B------:R-:W-:Y:S05]  /*9b90*/  BSYNC B0 ;  /* 0x0000000000007941 */ /* 0x000fea0003800000 */
.L_x_164:
        /* <DEDUP_REMOVED lines=9> */
.L_x_167:
[----:B------:R-:W-:Y:S05]  /*9c30*/  BSYNC B0 ;  /* 0x0000000000007941 */ /* 0x000fea0003800000 */
.L_x_166:
        /* <DEDUP_REMOVED lines=9> */
.L_x_169:
[----:B------:R-:W-:Y:S05]  /*9cd0*/  BSYNC B0 ;  /* 0x0000000000007941 */ /* 0x000fea0003800000 */
.L_x_168:
        /* <DEDUP_REMOVED lines=9> */
.L_x_171:
[----:B------:R-:W-:Y:S05]  /*9d70*/  BSYNC B0 ;  /* 0x0000000000007941 */ /* 0x000fea0003800000 */
.L_x_170:
        /* <DEDUP_REMOVED lines=9> */
.L_x_173:
[----:B------:R-:W-:Y:S05]  /*9e10*/  BSYNC B0 ;  /* 0x0000000000007941 */ /* 0x000fea0003800000 */
.L_x_172:
        /* <DEDUP_REMOVED lines=9> */
.L_x_175:
[----:B------:R-:W-:Y:S05]  /*9eb0*/  BSYNC B0 ;  /* 0x0000000000007941 */ /* 0x000fea0003800000 */
.L_x_174:
        /* <DEDUP_REMOVED lines=9> */
.L_x_177:
[----:B------:R-:W-:Y:S05]  /*9f50*/  BSYNC B0 ;  /* 0x0000000000007941 */ /* 0x000fea0003800000 */
.L_x_176:
        /* <DEDUP_REMOVED lines=9> */
.L_x_179:
[----:B------:R-:W-:Y:S05]  /*9ff0*/  BSYNC B0 ;  /* 0x0000000000007941 */ /* 0x000fea0003800000 */
.L_x_178:
        /* <DEDUP_REMOVED lines=9> */
.L_x_181:
[----:B------:R-:W-:Y:S05]  /*a090*/  BSYNC B0 ;  /* 0x0000000000007941 */ /* 0x000fea0003800000 */
.L_x_180:
        /* <DEDUP_REMOVED lines=9> */
.L_x_183:
[----:B------:R-:W-:Y:S05]  /*a130*/  BSYNC B0 ;  /* 0x0000000000007941 */ /* 0x000fea0003800000 */
.L_x_182:
        /* <DEDUP_REMOVED lines=9> */
.L_x_185:
[----:B------:R-:W-:Y:S05]  /*a1d0*/  BSYNC B0 ;  /* 0x0000000000007941 */ /* 0x000fea0003800000 */
.L_x_184:
        /* <DEDUP_REMOVED lines=9> */
.L_x_187:
[----:B------:R-:W-:Y:S05]  /*a270*/  BSYNC B0 ;  /* 0x0000000000007941 */ /* 0x000fea0003800000 */
.L_x_186:
        /* <DEDUP_REMOVED lines=9> */
.L_x_189:
[----:B------:R-:W-:Y:S05]  /*a310*/  BSYNC B0 ;  /* 0x0000000000007941 */ /* 0x000fea0003800000 */
.L_x_188:
        /* <DEDUP_REMOVED lines=9> */
.L_x_191:
[----:B------:R-:W-:Y:S05]  /*a3b0*/  BSYNC B0 ;  /* 0x0000000000007941 */ /* 0x000fea0003800000 */
.L_x_190:
        /* <DEDUP_REMOVED lines=9> */
.L_x_193:
[----:B------:R-:W-:Y:S05]  /*a450*/  BSYNC B0 ;  /* 0x0000000000007941 */ /* 0x000fea0003800000 */
.L_x_192:
        /* <DEDUP_REMOVED lines=9> */
.L_x_195:
[----:B------:R-:W-:Y:S05]  /*a4f0*/  BSYNC B0 ;  /* 0x0000000000007941 */ /* 0x000fea0003800000 */
.L_x_194:
        /* <DEDUP_REMOVED lines=9> */
.L_x_197:
[----:B------:R-:W-:Y:S05]  /*a590*/  BSYNC B0 ;  /* 0x0000000000007941 */ /* 0x000fea0003800000 */
.L_x_196:
        /* <DEDUP_REMOVED lines=9> */
.L_x_199:
[----:B------:R-:W-:Y:S05]  /*a630*/  BSYNC B0 ;  /* 0x0000000000007941 */ /* 0x000fea0003800000 */
.L_x_198:
        /* <DEDUP_REMOVED lines=9> */
.L_x_201:
[----:B------:R-:W-:Y:S05]  /*a6d0*/  BSYNC B0 ;  /* 0x0000000000007941 */ /* 0x000fea0003800000 */
.L_x_200:
        /* <DEDUP_REMOVED lines=9> */
.L_x_203:
[----:B------:R-:W-:Y:S05]  /*a770*/  BSYNC B0 ;  /* 0x0000000000007941 */ /* 0x000fea0003800000 */
.L_x_202:
        /* <DEDUP_REMOVED lines=9> */
.L_x_205:
[----:B------:R-:W-:Y:S05]  /*a810*/  BSYNC B0 ;  /* 0x0000000000007941 */ /* 0x000fea0003800000 */
.L_x_204:
        /* <DEDUP_REMOVED lines=9> */
.L_x_207:
[----:B------:R-:W-:Y:S05]  /*a8b0*/  BSYNC B0 ;  /* 0x0000000000007941 */ /* 0x000fea0003800000 */
.L_x_206:
        /* <DEDUP_REMOVED lines=9> */
.L_x_209:
[----:B------:R-:W-:Y:S05]  /*a950*/  BSYNC B0 ;  /* 0x0000000000007941 */ /* 0x000fea0003800000 */
.L_x_208:
        /* <DEDUP_REMOVED lines=9> */
.L_x_211:
[----:B------:R-:W-:Y:S05]  /*a9f0*/  BSYNC B0 ;  /* 0x0000000000007941 */ /* 0x000fea0003800000 */
.L_x_210:
        /* <DEDUP_REMOVED lines=9> */
.L_x_213:
[----:B------:R-:W-:Y:S05]  /*aa90*/  BSYNC B0 ;  /* 0x0000000000007941 */ /* 0x000fea0003800000 */
.L_x_212:
        /* <DEDUP_REMOVED lines=9> */
.L_x_215:
[----:B------:R-:W-:Y:S05]  /*ab30*/  BSYNC B0 ;  /* 0x0000000000007941 */ /* 0x000fea0003800000 */
.L_x_214:
        /* <DEDUP_REMOVED lines=9> */
.L_x_217:
[----:B------:R-:W-:Y:S05]  /*abd0*/  BSYNC B0 ;  /* 0x0000000000007941 */ /* 0x000fea0003800000 */
.L_x_216:
        /* <DEDUP_REMOVED lines=9> */
.L_x_219:
[----:B------:R-:W-:Y:S05]  /*ac70*/  BSYNC B0 ;  /* 0x0000000000007941 */ /* 0x000fea0003800000 */
.L_x_218:
        /* <DEDUP_REMOVED lines=9> */
.L_x_221:
[----:B------:R-:W-:Y:S05]  /*ad10*/  BSYNC B0 ;  /* 0x0000000000007941 */ /* 0x000fea0003800000 */
.L_x_220:
        /* <DEDUP_REMOVED lines=9> */
.L_x_223:
[----:B------:R-:W-:Y:S05]  /*adb0*/  BSYNC B0 ;  /* 0x0000000000007941 */ /* 0x000fea0003800000 */
.L_x_222:
        /* <DEDUP_REMOVED lines=9> */
.L_x_225:
[----:B------:R-:W-:Y:S05]  /*ae50*/  BSYNC B0 ;  /* 0x0000000000007941 */ /* 0x000fea0003800000 */
.L_x_224:
        /* <DEDUP_REMOVED lines=9> */
.L_x_227:
[----:B------:R-:W-:Y:S05]  /*aef0*/  BSYNC B0 ;  /* 0x0000000000007941 */ /* 0x000fea0003800000 */
.L_x_226:
        /* <DEDUP_REMOVED lines=9> */
.L_x_229:
[----:B------:R-:W-:Y:S05]  /*af90*/  BSYNC B0 ;  /* 0x0000000000007941 */ /* 0x000fea0003800000 */
.L_x_228:
        /* <DEDUP_REMOVED lines=9> */
.L_x_231:
[----:B------:R-:W-:Y:S05]  /*b030*/  BSYNC B0 ;  /* 0x0000000000007941 */ /* 0x000fea0003800000 */
.L_x_230:
        /* <DEDUP_REMOVED lines=9> */
.L_x_233:
[----:B------:R-:W-:Y:S05]  /*b0d0*/  BSYNC B0 ;  /* 0x0000000000007941 */ /* 0x000fea0003800000 */
.L_x_232:
        /* <DEDUP_REMOVED lines=9> */
.L_x_235:
[----:B------:R-:W-:Y:S05]  /*b170*/  BSYNC B0 ;  /* 0x0000000000007941 */ /* 0x000fea0003800000 */
.L_x_234:
        /* <DEDUP_REMOVED lines=9> */
.L_x_237:
[----:B------:R-:W-:Y:S05]  /*b210*/  BSYNC B0 ;  /* 0x0000000000007941 */ /* 0x000fea0003800000 */
.L_x_236:
        /* <DEDUP_REMOVED lines=9> */
.L_x_239:
[----:B------:R-:W-:Y:S05]  /*b2b0*/  BSYNC B0 ;  /* 0x0000000000007941 */ /* 0x000fea0003800000 */
.L_x_238:
        /* <DEDUP_REMOVED lines=9> */
.L_x_241:
[----:B------:R-:W-:Y:S05]  /*b350*/  BSYNC B0 ;  /* 0x0000000000007941 */ /* 0x000fea0003800000 */
.L_x_240:
        /* <DEDUP_REMOVED lines=9> */
.L_x_243:
[----:B------:R-:W-:Y:S05]  /*b3f0*/  BSYNC B0 ;  /* 0x0000000000007941 */ /* 0x000fea0003800000 */
.L_x_242:
        /* <DEDUP_REMOVED lines=9> */
.L_x_245:
[----:B------:R-:W-:Y:S05]  /*b490*/  BSYNC B0 ;  /* 0x0000000000007941 */ /* 0x000fea0003800000 */
.L_x_244:
        /* <DEDUP_REMOVED lines=9> */
.L_x_247:
[----:B------:R-:W-:Y:S05]  /*b530*/  BSYNC B0 ;  /* 0x0000000000007941 */ /* 0x000fea0003800000 */
.L_x_246:
        /* <DEDUP_REMOVED lines=9> */
.L_x_249:
[----:B------:R-:W-:Y:S05]  /*b5d0*/  BSYNC B0 ;  /* 0x0000000000007941 */ /* 0x000fea0003800000 */
.L_x_248:
        /* <DEDUP_REMOVED lines=9> */
.L_x_251:
[----:B------:R-:W-:Y:S05]  /*b670*/  BSYNC B0 ;  /* 0x0000000000007941 */ /* 0x000fea0003800000 */
.L_x_250:
        /* <DEDUP_REMOVED lines=9> */
.L_x_253:
[----:B------:R-:W-:Y:S05]  /*b710*/  BSYNC B0 ;  /* 0x0000000000007941 */ /* 0x000fea0003800000 */
.L_x_252:
        /* <DEDUP_REMOVED lines=9> */
.L_x_255:
[----:B------:R-:W-:Y:S05]  /*b7b0*/  BSYNC B0 ;  /* 0x0000000000007941 */ /* 0x000fea0003800000 */
.L_x_254:
        /* <DEDUP_REMOVED lines=9> */
.L_x_257:
[----:B------:R-:W-:Y:S05]  /*b850*/  BSYNC B0 ;  /* 0x0000000000007941 */ /* 0x000fea0003800000 */
.L_x_256:
        /* <DEDUP_REMOVED lines=9> */
.L_x_259:
[----:B------:R-:W-:Y:S05]  /*b8f0*/  BSYNC B0 ;  /* 0x0000000000007941 */ /* 0x000fea0003800000 */
.L_x_258:
        /* <DEDUP_REMOVED lines=9> */
.L_x_261:
[----:B------:R-:W-:Y:S05]  /*b990*/  BSYNC B0 ;  /* 0x0000000000007941 */ /* 0x000fea0003800000 */
.L_x_260:
        /* <DEDUP_REMOVED lines=9> */
.L_x_263:
[----:B------:R-:W-:Y:S05]  /*ba30*/  BSYNC B0 ;  /* 0x0000000000007941 */ /* 0x000fea0003800000 */
.L_x_262:
        /* <DEDUP_REMOVED lines=9> */
.L_x_265:
[----:B------:R-:W-:Y:S05]  /*bad0*/  BSYNC B0 ;  /* 0x0000000000007941 */ /* 0x000fea0003800000 */
.L_x_264:
        /* <DEDUP_REMOVED lines=9> */
.L_x_267:
[----:B------:R-:W-:Y:S05]  /*bb70*/  BSYNC B0 ;  /* 0x0000000000007941 */ /* 0x000fea0003800000 */
.L_x_266:
        /* <DEDUP_REMOVED lines=9> */
.L_x_269:
[----:B------:R-:W-:Y:S05]  /*bc10*/  BSYNC B0 ;  /* 0x0000000000007941 */ /* 0x000fea0003800000 */
.L_x_268:
        /* <DEDUP_REMOVED lines=9> */
.L_x_271:
[----:B------:R-:W-:Y:S05]  /*bcb0*/  BSYNC B0 ;  /* 0x0000000000007941 */ /* 0x000fea0003800000 */
.L_x_270:
[----:B01--45:R-:W-:Y:S01]  /*bcc0*/  HADD2.F32 R6, -RZ, R15.H0_H0 ;  /* 0x2000000fff067230 */ /* 0x033fe20000004100 */
        /* <DEDUP_REMOVED lines=8> */
.L_x_273:
[----:B------:R-:W-:Y:S05]  /*bd50*/  BSYNC B0 ;  /* 0x0000000000007941 */ /* 0x000fea0003800000 */
.L_x_272:
[----:B0----5:R-:W-:Y:S01]  /*bd60*/  HADD2.F32 R6, -RZ, R15.H0_H0 ;  /* 0x2000000fff067230 */ /* 0x021fe20000004100 */
[----:B------:R-:W-:Y:S01]  /*bd70*/  ISETP.GT.AND P1, PT, R0, 0x79, P1 ;  /* 0x000000790000780c */ /* 0x000fe20000f24270 */
[----:B------:R-:W-:Y:S01]  /*bd80*/  BSSY B0, `(.L_x_274) ;  /* 0x000000b000007945 */ /* 0x000fe20003800000 */
[----:B------:R-:W-:Y:S02]  /*bd90*/  IADD3 R20, P0, R12, 0x80, RZ ;  /* 0x000000800c147810 */ /* 0x000fe40007f1e0ff */
[----:B------:R-:W-:Y:S01]  /*bda0*/  FMUL R7, R6, UR22 ;  /* 0x0000001606077c20 */ /* 0x000fe20008400000 */
[----:B------:R-:W-:-:S03]  /*bdb0*/  @P2 MOV R6, R18 ;  /* 0x0000001200062202 */ /* 0x000fc60000000f00 */
[----:B------:R-:W-:-:S05]  /*bdc0*/  FFMA R7, R214, UR11, R7 ;  /* 0x0000000bd6077c23 */ /* 0x000fca0008000007 */
[----:B------:R-:W-:-:S04]  /*bdd0*/  F2FP.F16.F32.PACK_AB R7, RZ, R7 ;  /* 0x00000007ff07723e */ /* 0x000fc800000000ff */
[----:B------:R-:W-:Y:S01]  /*bde0*/  PRMT R8, R7, 0x7610, R8 ;  /* 0x0000761007087816 */ /* 0x000fe20000000008 */
[----:B------:R-:W-:-:S05]  /*bdf0*/  @P2 IMAD.MOV.U32 R7, RZ, RZ, R19 ;  /* 0x000000ffff072224 */ /* 0x000fca00078e0013 */
[----:B------:R0:W-:Y:S01]  /*be00*/  @P2 STG.E.U16 desc[UR20][R6.64+0xf0], R8 ;  /* 0x0000f00806002986 */ /* 0x0001e2000c101514 */
[----:B------:R-:W-:Y:S05]  /*be10*/  @!P1 BRA `(.L_x_275) ;  /* 0x0000000000049947 */ /* 0x000fea0003800000 */
[----:B------:R4:W5:Y:S02]  /*be20*/  LDG.E.LTC128B.U16 R15, desc[UR20][R4.64+0xf2] ;  /* 0x0000f214040f7981 */ /* 0x000964000c1e1520 */
.L_x_275:
[----:B------:R-:W-:Y:S05]  /*be30*/  BSYNC B0 ;  /* 0x0000000000007941 */ /* 0x000fea0003800000 */
.L_x_274:
[----:B-12345:R-:W-:Y:S02]  /*be40*/  HADD2.F32 R4, -RZ, R15.H0_H0 ;  /* 0x2000000fff047230 */ /* 0x03efe40000004100 */
[----:B------:R-:W-:Y:S01]  /*be50*/  IMAD.X R5, RZ, RZ, R13, P0 ;  /* 0x000000ffff057224 */ /* 0x000fe200000e060d */
[----:B------:R-:W-:Y:S01]  /*be60*/  ISETP.GT.AND P0, PT, R14, 0x80, PT ;  /* 0x000000800e00780c */ /* 0x000fe20003f04270 */
[----:B0-----:R-:W-:-:S04]  /*be70*/  IMAD.WIDE.U32 R6, R20, UR16, R10 ;  /* 0x0000001014067c25 */ /* 0x001fc8000f8e000a */
[----:B------:R-:W-:Y:S01]  /*be80*/  FMUL R4, R4, UR22 ;  /* 0x0000001604047c20 */ /* 0x000fe20008400000 */
[----:B------:R-:W-:Y:S01]  /*be90*/  ISETP.GT.AND P3, PT, R0, RZ, P0 ;  /* 0x000000ff0000720c */ /* 0x000fe20000764270 */
[----:B------:R-:W-:Y:S02]  /*bea0*/  IMAD R5, R5, UR16, RZ ;  /* 0x0000001005057c24 */ /* 0x000fe4000f8e02ff */
[----:B------:R-:W-:Y:S02]  /*beb0*/  FFMA R4, R215, UR11, R4 ;  /* 0x0000000bd7047c23 */ /* 0x000fe40008000004 */
[----:B------:R-:W-:-:S03]  /*bec0*/  IMAD R21, R20, UR17, R5 ;  /* 0x0000001114157c24 */ /* 0x000fc6000f8e0205 */
[----:B------:R-:W-:Y:S01]  /*bed0*/  F2FP.F16.F32.PACK_AB R8, RZ, R4 ;  /* 0x00000004ff08723e */ /* 0x000fe200000000ff */
[----:B------:R-:W-:Y:S01]  /*bee0*/  IMAD.IADD R5, R7, 0x1, R21 ;  /* 0x0000000107057824 */ /* 0x000fe200078e0215 */
[----:B------:R-:W-:Y:S02]  /*bef0*/  LEA R4, P2, R6, UR18, 0x1 ;  /* 0x0000001206047c11 */ /* 0x000fe4000f8408ff */
[----:B------:R-:W-:Y:S02]  /*bf00*/  PRMT R9, R8, 0x7610, R9 ;  /* 0x0000761008097816 */ /* 0x000fe40000000009 */
[----:B------:R-:W-:-:S03]  /*bf10*/  LEA.HI.X R5, R6, UR19, R5, 0x1, P2 ;  /* 0x0000001306057c11 */ /* 0x000fc600090f0c05 */
[----:B------:R0:W-:Y:S04]  /*bf20*/  @P1 STG.E.U16 desc[UR20][R18.64+0xf2], R9 ;  /* 0x0000f20912001986 */ /* 0x0001e8000c101514 */
[----:B------:R-:W2:Y:S01]  /*bf30*/  @P3 LDG.E.LTC128B.U16 R15, desc[UR20][R4.64] ;  /* 0x00000014040f3981 */ /* 0x000ea2000c1e1520 */
[----:B------:R-:W-:Y:S01]  /*bf40*/  USHF.L.U32 UR4, UR14, 0x8, URZ ;  /* 0x000000080e047899 */ /* 0x000fe2000800063f */
[----:B------:R-:W-:Y:S01]  /*bf50*/  ISETP.GT.AND P2, PT, R0, 0x1, P0 ;  /* 0x000000010000780c */ /* 0x000fe20000744270 */
[----:B------:R-:W-:Y:S01]  /*bf60*/  USHF.L.U64.HI UR6, UR14, 0x8, UR15 ;  /* 0x000000080e067899 */ /* 0x000fe2000801020f */
[----:B------:R-:W-:Y:S03]  /*bf70*/  BSSY B0, `(.L_x_276) ;  /* 0x000000a000007945 */ /* 0x000fe60003800000 */
[----:B------:R-:W-:-:S04]  /*bf80*/  IADD3 R8, P1, R2, UR4, RZ ;  /* 0x0000000402087c10 */ /* 0x000fc8000ff3e0ff */
[----:B0-----:R-:W-:Y:S01]  /*bf90*/  IADD3.X R9, R3, UR6, RZ, P1, !PT ;  /* 0x0000000603097c10 */ /* 0x001fe20008ffe4ff */
[----:B--2---:R-:W-:-:S05]  /*bfa0*/  HADD2.F32 R6, -RZ, R15.H0_H0 ;  /* 0x2000000fff067230 */ /* 0x004fca0000004100 */
[----:B------:R-:W-:-:S04]  /*bfb0*/  FMUL R7, R6, UR22 ;  /* 0x0000001606077c20 */ /* 0x000fc80008400000 */
[----:B------:R-:W-:-:S05]  /*bfc0*/  FFMA R7, R88, UR11, R7 ;  /* 0x0000000b58077c23 */ /* 0x000fca0008000007 */
[----:B------:R-:W-:-:S05]  /*bfd0*/  F2FP.F16.F32.PACK_AB R7, RZ, R7 ;  /* 0x00000007ff07723e */ /* 0x000fca00000000ff */
[----:B------:R0:W-:Y:S01]  /*bfe0*/  @P3 STG.E.U16 desc[UR20][R8.64], R7 ;  /* 0x0000000708003986 */ /* 0x0001e2000c101514 */
[----:B------:R-:W-:Y:S05]  /*bff0*/  @!P2 BRA `(.L_x_277) ;  /* 0x000000000004a947 */ /* 0x000fea0003800000 */
[----:B------:R1:W5:Y:S02]  /*c000*/  LDG.E.LTC128B.U16 R15, desc[UR20][R4.64+0x2] ;  /* 0x00000214040f7981 */ /* 0x000364000c1e1520 */
.L_x_277:
[----:B------:R-:W-:Y:S05]  /*c010*/  BSYNC B0 ;  /* 0x0000000000007941 */ /* 0x000fea0003800000 */
.L_x_276:
        /* <DEDUP_REMOVED lines=15> */
.L_x_279:
[----:B------:R-:W-:Y:S05]  /*c110*/  BSYNC B0 ;  /* 0x0000000000007941 */ /* 0x000fea0003800000 */
.L_x_278:
        /* <DEDUP_REMOVED lines=11> */
.L_x_281:
[----:B------:R-:W-:Y:S05]  /*c1d0*/  BSYNC B0 ;  /* 0x0000000000007941 */ /* 0x000fea0003800000 */
.L_x_280:
        /* <DEDUP_REMOVED lines=9> */
.L_x_283:
[----:B------:R-:W-:Y:S05]  /*c270*/  BSYNC B0 ;  /* 0x0000000000007941 */ /* 0x000fea0003800000 */
.L_x_282:
        /* <DEDUP_REMOVED lines=9> */
.L_x_285:
[----:B------:R-:W-:Y:S05]  /*c310*/  BSYNC B0 ;  /* 0x0000000000007941 */ /* 0x000fea0003800000 */
.L_x_284:
        /* <DEDUP_REMOVED lines=9> */
.L_x_287:
[----:B------:R-:W-:Y:S05]  /*c3b0*/  BSYNC B0 ;  /* 0x0000000000007941 */ /* 0x000fea0003800000 */
.L_x_286:
[----:B0----5:R-:W-:Y:S01]  /*c3c0*/  HADD2.F32 R16, -RZ, R15.H0_H0 ;  /* 0x2000000fff107230 */ /* 0x021fe20000004100 */
[----:B------:R-:W-:Y:S01]  /*c3d0*/  MOV R21, UR4 ;  /* 0x0000000400157c02 */ /* 0x000fe20008000f00 */
[----:B------:R-:W-:Y:S01]  /*c3e0*/  IMAD.U32 R23, RZ, RZ, UR6 ;  /* 0x00000006ff177e24 */ /* 0x000fe2000f8e00ff */
[----:B------:R-:W-:Y:S01]  /*c3f0*/  ISETP.GT.AND P2, PT, R0, 0x9, P1 ;  /* 0x000000090000780c */ /* 0x000fe20000f44270 */
[----:B------:R-:W-:Y:S01]  /*c400*/  BSSY B0, `(.L_x_288) ;  /* 0x0000009000007945 */ /* 0x000fe20003800000 */
        /* <DEDUP_REMOVED lines=8> */
.L_x_289:
[----:B------:R-:W-:Y:S05]  /*c490*/  BSYNC B0 ;  /* 0x0000000000007941 */ /* 0x000fea0003800000 */
.L_x_288:
        /* <DEDUP_REMOVED lines=9> */
.L_x_291:
[----:B------:R-:W-:Y:S05]  /*c530*/  BSYNC B0 ;  /* 0x0000000000007941 */ /* 0x000fea0003800000 */
.L_x_290:
        /* <DEDUP_REMOVED lines=9> */
.L_x_293:
[----:B------:R-:W-:Y:S05]  /*c5d0*/  BSYNC B0 ;  /* 0x0000000000007941 */ /* 0x000fea0003800000 */
.L_x_292:
        /* <DEDUP_REMOVED lines=9> */
.L_x_295:
[----:B------:R-:W-:Y:S05]  /*c670*/  BSYNC B0 ;  /* 0x0000000000007941 */ /* 0x000fea0003800000 */
.L_x_294:
        /* <DEDUP_REMOVED lines=9> */
.L_x_297:
[----:B------:R-:W-:Y:S05]  /*c710*/  BSYNC B0 ;  /* 0x0000000000007941 */ /* 0x000fea0003800000 */
.L_x_296:
        /* <DEDUP_REMOVED lines=9> */
.L_x_299:
[----:B------:R-:W-:Y:S05]  /*c7b0*/  BSYNC B0 ;  /* 0x0000000000007941 */ /* 0x000fea0003800000 */
.L_x_298:
        /* <DEDUP_REMOVED lines=9> */
.L_x_301:
[----:B------:R-:W-:Y:S05]  /*c850*/  BSYNC B0 ;  /* 0x0000000000007941 */ /* 0x000fea0003800000 */
.L_x_300:
        /* <DEDUP_REMOVED lines=9> */
.L_x_303:
[----:B------:R-:W-:Y:S05]  /*c8f0*/  BSYNC B0 ;  /* 0x0000000000007941 */ /* 0x000fea0003800000 */
.L_x_302:
        /* <DEDUP_REMOVED lines=9> */
.L_x_305:
[----:B------:R-:W-:Y:S05]  /*c990*/  BSYNC B0 ;  /* 0x0000000000007941 */ /* 0x000fea0003800000 */
.L_x_304:
        /* <DEDUP_REMOVED lines=9> */
.L_x_307:
[----:B------:R-:W-:Y:S05]  /*ca30*/  BSYNC B0 ;  /* 0x0000000000007941 */ /* 0x000fea0003800000 */
.L_x_306:
        /* <DEDUP_REMOVED lines=9> */
.L_x_309:
[----:B------:R-:W-:Y:S05]  /*cad0*/  BSYNC B0 ;  /* 0x0000000000007941 */ /* 0x000fea0003800000 */
.L_x_308:
        /* <DEDUP_REMOVED lines=9> */
.L_x_311:
[----:B------:R-:W-:Y:S05]  /*cb70*/  BSYNC B0 ;  /* 0x0000000000007941 */ /* 0x000fea0003800000 */
.L_x_310:
        /* <DEDUP_REMOVED lines=9> */
.L_x_313:
[----:B------:R-:W-:Y:S05]  /*cc10*/  BSYNC B0 ;  /* 0x0000000000007941 */ /* 0x000fea0003800000 */
.L_x_312:
        /* <DEDUP_REMOVED lines=9> */
.L_x_315:
[----:B------:R-:W-:Y:S05]  /*ccb0*/  BSYNC B0 ;  /* 0x0000000000007941 */ /* 0x000fea0003800000 */
.L_x_314:
        /* <DEDUP_REMOVED lines=9> */
.L_x_317:
[----:B------:R-:W-:Y:S05]  /*cd50*/  BSYNC B0 ;  /* 0x0000000000007941 */ /* 0x000fea0003800000 */
.L_x_316:
        /* <DEDUP_REMOVED lines=9> */
.L_x_319:
[----:B------:R-:W-:Y:S05]  /*cdf0*/  BSYNC B0 ;  /* 0x0000000000007941 */ /* 0x000fea0003800000 */
.L_x_318:
        /* <DEDUP_REMOVED lines=9> */
.L_x_321:
[----:B------:R-:W-:Y:S05]  /*ce90*/  BSYNC B0 ;  /* 0x0000000000007941 */ /* 0x000fea0003800000 */
.L_x_320:
        /* <DEDUP_REMOVED lines=9> */
.L_x_323:
[----:B------:R-:W-:Y:S05]  /*cf30*/  BSYNC B0 ;  /* 0x0000000000007941 */ /* 0x000fea0003800000 */
.L_x_322:
        /* <DEDUP_REMOVED lines=9> */
.L_x_325:
[----:B------:R-:W-:Y:S05]  /*cfd0*/  BSYNC B0 ;  /* 0x0000000000007941 */ /* 0x000fea0003800000 */
.L_x_324:
        /* <DEDUP_REMOVED lines=9> */
.L_x_327:
[----:B------:R-:W-:Y:S05]  /*d070*/  BSYNC B0 ;  /* 0x0000000000007941 */ /* 0x000fea0003800000 */
.L_x_326:
        /* <DEDUP_REMOVED lines=9> */
.L_x_329:
[----:B------:R-:W-:Y:S05]  /*d110*/  BSYNC B0 ;  /* 0x0000000000007941 */ /* 0x000fea0003800000 */
.L_x_328:
        /* <DEDUP_REMOVED lines=9> */
.L_x_331:
[----:B------:R-:W-:Y:S05]  /*d1b0*/  BSYNC B0 ;  /* 0x0000000000007941 */ /* 0x000fea0003800000 */
.L_x_330:
        /* <DEDUP_REMOVED lines=9> */
.L_x_333:
[----:B------:R-:W-:Y:S05]  /*d250*/  BSYNC B0 ;  /* 0x0000000000007941 */ /* 0x000fea0003800000 */
.L_x_332:
        /* <DEDUP_REMOVED lines=9> */
.L_x_335:
[----:B------:R-:W-:Y:S05]  /*d2f0*/  BSYNC B0 ;  /* 0x0000000000007941 */ /* 0x000fea0003800000 */
.L_x_334:
        /* <DEDUP_REMOVED lines=9> */
.L_x_337:
[----:B------:R-:W-:Y:S05]  /*d390*/  BSYNC B0 ;  /* 0x0000000000007941 */ /* 0x000fea0003800000 */
.L_x_336:
        /* <DEDUP_REMOVED lines=9> */
.L_x_339:
[----:B------:R-:W-:Y:S05]  /*d430*/  BSYNC B0 ;  /* 0x0000000000007941 */ /* 0x000fea0003800000 */
.L_x_338:
        /* <DEDUP_REMOVED lines=9> */
.L_x_341:
[----:B------:R-:W-:Y:S05]  /*d4d0*/  BSYNC B0 ;  /* 0x0000000000007941 */ /* 0x000fea0003800000 */
.L_x_340:
        /* <DEDUP_REMOVED lines=9> */
.L_x_343:
[----:B------:R-:W-:Y:S05]  /*d570*/  BSYNC B0 ;  /* 0x0000000000007941 */ /* 0x000fea0003800000 */
.L_x_342:
        /* <DEDUP_REMOVED lines=9> */
.L_x_345:
[----:B------:R-:W-:Y:S05]  /*d610*/  BSYNC B0 ;  /* 0x0000000000007941 */ /* 0x000fea0003800000 */
.L_x_344:
        /* <DEDUP_REMOVED lines=9> */
.L_x_347:
[----:B------:R-:W-:Y:S05]  /*d6b0*/  BSYNC B0 ;  /* 0x0000000000007941 */ /* 0x000fea0003800000 */
.L_x_346:
        /* <DEDUP_REMOVED lines=9> */
.L_x_349:
[----:B------:R-:W-:Y:S05]  /*d750*/  BSYNC B0 ;  /* 0x0000000000007941 */ /* 0x000fea0003800000 */
.L_x_348:
        /* <DEDUP_REMOVED lines=9> */
.L_x_351:
[----:B------:R-:W-:Y:S05]  /*d7f0*/  BSYNC B0 ;  /* 0x0000000000007941 */ /* 0x000fea0003800000 */
.L_x_350:
        /* <DEDUP_REMOVED lines=9> */
.L_x_353:
[----:B------:R-:W-:Y:S05]  /*d890*/  BSYNC B0 ;  /* 0x0000000000007941 */ /* 0x000fea0003800000 */
.L_x_352:
        /* <DEDUP_REMOVED lines=9> */
.L_x_355:
[----:B------:R-:W-:Y:S05]  /*d930*/  BSYNC B0 ;  /* 0x0000000000007941 */ /* 0x000fea0003800000 */
.L_x_354:
        /* <DEDUP_REMOVED lines=9> */
.L_x_357:
[----:B------:R-:W-:Y:S05]  /*d9d0*/  BSYNC B0 ;  /* 0x0000000000007941 */ /* 0x000fea0003800000 */
.L_x_356:
        /* <DEDUP_REMOVED lines=9> */
.L_x_359:
[----:B------:R-:W-:Y:S05]  /*da70*/  BSYNC B0 ;  /* 0x0000000000007941 */ /* 0x000fea0003800000 */
.L_x_358:
        /* <DEDUP_REMOVED lines=9> */
.L_x_361:
[----:B------:R-:W-:Y:S05]  /*db10*/  BSYNC B0 ;  /* 0x0000000000007941 */ /* 0x000fea0003800000 */
.L_x_360:
        /* <DEDUP_REMOVED lines=9> */
.L_x_363:
[----:B------:R-:W-:Y:S05]  /*dbb0*/  BSYNC B0 ;  /* 0x0000000000007941 */ /* 0x000fea0003800000 */
.L_x_362:
        /* <DEDUP_REMOVED lines=9> */
.L_x_365:
[----:B------:R-:W-:Y:S05]  /*dc50*/  BSYNC B0 ;  /* 0x0000000000007941 */ /* 0x000fea0003800000 */
.L_x_364:
        /* <DEDUP_REMOVED lines=9> */
.L_x_367:
[----:B------:R-:W-:Y:S05]  /*dcf0*/  BSYNC B0 ;  /* 0x0000000000007941 */ /* 0x000fea0003800000 */
.L_x_366:
        /* <DEDUP_REMOVED lines=9> */
.L_x_369:
[----:B------:R-:W-:Y:S05]  /*dd90*/  BSYNC B0 ;  /* 0x0000000000007941 */ /* 0x000fea0003800000 */
.L_x_368:
        /* <DEDUP_REMOVED lines=9> */
.L_x_371:
[----:B------:R-:W-:Y:S05]  /*de30*/  BSYNC B0 ;  /* 0x0000000000007941 */ /* 0x000fea0003800000 */
.L_x_370:
        /* <DEDUP_REMOVED lines=9> */
.L_x_373:
[----:B------:R-:W-:Y:S05]  /*ded0*/  BSYNC B0 ;  /* 0x0000000000007941 */ /* 0x000fea0003800000 */
.L_x_372:
        /* <DEDUP_REMOVED lines=9> */
.L_x_375:
[----:B------:R-:W-:Y:S05]  /*df70*/  BSYNC B0 ;  /* 0x0000000000007941 */ /* 0x000fea0003800000 */
.L_x_374:
        /* <DEDUP_REMOVED lines=9> */
.L_x_377:
[----:B------:R-:W-:Y:S05]  /*e010*/  BSYNC B0 ;  /* 0x0000000000007941 */ /* 0x000fea0003800000 */
.L_x_376:
        /* <DEDUP_REMOVED lines=9> */
.L_x_379:
[----:B------:R-:W-:Y:S05]  /*e0b0*/  BSYNC B0 ;  /* 0x0000000000007941 */ /* 0x000fea0003800000 */
.L_x_378:
        /* <DEDUP_REMOVED lines=9> */
.L_x_381:
[----:B------:R-:W-:Y:S05]  /*e150*/  BSYNC B0 ;  /* 0x0000000000007941 */ /* 0x000fea0003800000 */
.L_x_380:
        /* <DEDUP_REMOVED lines=9> */
.L_x_383:
[----:B------:R-:W-:Y:S05]  /*e1f0*/  BSYNC B0 ;  /* 0x0000000000007941 */ /* 0x000fea0003800000 */
.L_x_382:
        /* <DEDUP_REMOVED lines=9> */
.L_x_385:
[----:B------:R-:W-:Y:S05]  /*e290*/  BSYNC B0 ;  /* 0x0000000000007941 */ /* 0x000fea0003800000 */
.L_x_384:
        /* <DEDUP_REMOVED lines=9> */
.L_x_387:
[----:B------:R-:W-:Y:S05]  /*e330*/  BSYNC B0 ;  /* 0x0000000000007941 */ /* 0x000fea0003800000 */
.L_x_386:
        /* <DEDUP_REMOVED lines=9> */
.L_x_389:
[----:B------:R-:W-:Y:S05]  /*e3d0*/  BSYNC B0 ;  /* 0x0000000000007941 */ /* 0x000fea0003800000 */
.L_x_388:
        /* <DEDUP_REMOVED lines=9> */
.L_x_391:
[----:B------:R-:W-:Y:S05]  /*e470*/  BSYNC B0 ;  /* 0x0000000000007941 */ /* 0x000fea0003800000 */
.L_x_390:
        /* <DEDUP_REMOVED lines=9> */
.L_x_393:
[----:B------:R-:W-:Y:S05]  /*e510*/  BSYNC B0 ;  /* 0x0000000000007941 */ /* 0x000fea0003800000 */
.L_x_392:
        /* <DEDUP_REMOVED lines=9> */
.L_x_395:
[----:B------:R-:W-:Y:S05]  /*e5b0*/  BSYNC B0 ;  /* 0x0000000000007941 */ /* 0x000fea0003800000 */
.L_x_394:
        /* <DEDUP_REMOVED lines=9> */
.L_x_397:
[----:B------:R-:W-:Y:S05]  /*e650*/  BSYNC B0 ;  /* 0x0000000000007941 */ /* 0x000fea0003800000 */
.L_x_396:
        /* <DEDUP_REMOVED lines=9> */
.L_x_399:
[----:B------:R-:W-:Y:S05]  /*e6f0*/  BSYNC B0 ;  /* 0x0000000000007941 */ /* 0x000fea0003800000 */
.L_x_398:
[----:B0----5:R-:W-:Y:S01]  /*e700*/  HADD2.F32 R4, -RZ, R15.H0_H0 ;  /* 0x2000000fff047230 */ /* 0x021fe20000004100 */
[----:B------:R-:W-:Y:S01]  /*e710*/  ISETP.GT.AND P1, PT, R0, 0x79, P1 ;  /* 0x000000790000780c */ /* 0x000fe20000f24270 */
[----:B------:R-:W-:Y:S01]  /*e720*/  BSSY B0, `(.L_x_400) ;  /* 0x000000b000007945 */ /* 0x000fe20003800000 */
[----:B------:R-:W-:Y:S02]  /*e730*/  IADD3 R8, P0, R12, 0xc0, RZ ;  /* 0x000000c00c087810 */ /* 0x000fe40007f1e0ff */
[----:B------:R-:W-:Y:S01]  /*e740*/  FMUL R5, R4, UR22 ;  /* 0x0000001604057c20 */ /* 0x000fe20008400000 */
[----:B------:R-:W-:-:S03]  /*e750*/  @P2 IMAD.MOV.U32 R4, RZ, RZ, R18 ;  /* 0x000000ffff042224 */ /* 0x000fc600078e0012 */
[----:B------:R-:W-:-:S05]  /*e760*/  FFMA R5, R150, UR11, R5 ;  /* 0x0000000b96057c23 */ /* 0x000fca0008000005 */
[----:B------:R-:W-:-:S04]  /*e770*/  F2FP.F16.F32.PACK_AB R5, RZ, R5 ;  /* 0x00000005ff05723e */ /* 0x000fc800000000ff */
[----:B------:R-:W-:Y:S01]  /*e780*/  PRMT R9, R5, 0x7610, R9 ;  /* 0x0000761005097816 */ /* 0x000fe20000000009 */
[----:B------:R-:W-:-:S05]  /*e790*/  @P2 IMAD.MOV.U32 R5, RZ, RZ, R19 ;  /* 0x000000ffff052224 */ /* 0x000fca00078e0013 */
[----:B------:R0:W-:Y:S01]  /*e7a0*/  @P2 STG.E.U16 desc[UR20][R4.64+0xf0], R9 ;  /* 0x0000f00904002986 */ /* 0x0001e2000c101514 */
[----:B------:R-:W-:Y:S05]  /*e7b0*/  @!P1 BRA `(.L_x_401) ;  /* 0x0000000000049947 */ /* 0x000fea0003800000 */
[----:B------:R4:W5:Y:S02]  /*e7c0*/  LDG.E.LTC128B.U16 R15, desc[UR20][R6.64+0xf2] ;  /* 0x0000f214060f7981 */ /* 0x000964000c1e1520 */
.L_x_401:
[----:B------:R-:W-:Y:S05]  /*e7d0*/  BSYNC B0 ;  /* 0x0000000000007941 */ /* 0x000fea0003800000 */
.L_x_400:
[----:B0----5:R-:W-:Y:S01]  /*e7e0*/  HADD2.F32 R4, -RZ, R15.H0_H0 ;  /* 0x2000000fff047230 */ /* 0x021fe20000004100 */
[----:B------:R-:W-:Y:S01]  /*e7f0*/  IADD3.X R12, RZ, R13, RZ, P0, !PT ;  /* 0x0000000dff0c7210 */ /* 0x000fe200007fe4ff */
[----:B-1234-:R-:W-:Y:S01]  /*e800*/  IMAD.WIDE.U32 R6, R8, UR16, R10 ;  /* 0x0000001008067c25 */ /* 0x01efe2000f8e000a */
[----:B------:R-:W-:-:S03]  /*e810*/  ISETP.GT.AND P0, PT, R14, 0xc0, PT ;  /* 0x000000c00e00780c */ /* 0x000fc60003f04270 */
[----:B------:R-:W-:Y:S01]  /*e820*/  FMUL R4, R4, UR22 ;  /* 0x0000001604047c20 */ /* 0x000fe20008400000 */
[----:B------:R-:W-:Y:S01]  /*e830*/  IMAD R5, R12, UR16, RZ ;  /* 0x000000100c057c24 */ /* 0x000fe2000f8e02ff */
[----:B------:R-:W-:Y:S02]  /*e840*/  ISETP.GT.AND P2, PT, R0, RZ, P0 ;  /* 0x000000ff0000720c */ /* 0x000fe40000744270 */
[----:B------:R-:W-:Y:S01]  /*e850*/  FFMA R4, R151, UR11, R4 ;  /* 0x0000000b97047c23 */ /* 0x000fe20008000004 */
[----:B------:R-:W-:-:S04]  /*e860*/  IMAD R13, R8, UR17, R5 ;  /* 0x00000011080d7c24 */ /* 0x000fc8000f8e0205 */
[----:B------:R-:W-:Y:S01]  /*e870*/  F2FP.F16.F32.PACK_AB R9, RZ, R4 ;  /* 0x00000004ff09723e */ /* 0x000fe200000000ff */
[----:B------:R-:W-:Y:S01]  /*e880*/  IMAD.IADD R5, R7, 0x1, R13 ;  /* 0x0000000107057824 */ /* 0x000fe200078e020d */
[----:B------:R-:W-:-:S03]  /*e890*/  LEA R4, P3, R6, UR18, 0x1 ;  /* 0x0000001206047c11 */ /* 0x000fc6000f8608ff */
[----:B------:R0:W-:Y:S01]  /*e8a0*/  @P1 STG.E.U16 desc[UR20][R18.64+0xf2], R9 ;  /* 0x0000f20912001986 */ /* 0x0001e2000c101514 */
[----:B------:R-:W-:-:S05]  /*e8b0*/  LEA.HI.X R5, R6, UR19, R5, 0x1, P3 ;  /* 0x0000001306057c11 */ /* 0x000fca00098f0c05 */
[----:B------:R-:W2:Y:S01]  /*e8c0*/  @P2 LDG.E.LTC128B.U16 R15, desc[UR20][R4.64] ;  /* 0x00000014040f2981 */ /* 0x000ea2000c1e1520 */
[----:B------:R-:W-:Y:S01]  /*e8d0*/  UIMAD UR4, UR15, 0x180, URZ ;  /* 0x000001800f0478a4 */ /* 0x000fe2000f8e023f */
[----:B------:R-:W-:Y:S01]  /*e8e0*/  ISETP.GT.AND P3, PT, R0, 0x1, P0 ;  /* 0x000000010000780c */ /* 0x000fe20000764270 */
[----:B------:R-:W-:Y:S01]  /*e8f0*/  BSSY B0, `(.L_x_402) ;  /* 0x000000d000007945 */ /* 0x000fe20003800000 */
[----:B0-----:R-:W-:-:S04]  /*e900*/  IMAD.U32 R9, RZ, RZ, UR14 ;  /* 0x0000000eff097e24 */ /* 0x001fc8000f8e00ff */
[----:B------:R-:W-:-:S04]  /*e910*/  IMAD.WIDE.U32 R2, R9, 0x180, R2 ;  /* 0x0000018009027825 */ /* 0x000fc800078e0002 */
[----:B--2---:R-:W-:-:S05]  /*e920*/  HADD2.F32 R6, -RZ, R15.H0_H0 ;  /* 0x2000000fff067230 */ /* 0x004fca0000004100 */
[----:B------:R-:W-:-:S04]  /*e930*/  FMUL R7, R6, UR22 ;  /* 0x0000001606077c20 */ /* 0x000fc80008400000 */
[----:B------:R-:W-:-:S05]  /*e940*/  FFMA R7, R24, UR11, R7 ;  /* 0x0000000b18077c23 */ /* 0x000fca0008000007 */
[----:B------:R-:W-:Y:S01]  /*e950*/  F2FP.F16.F32.PACK_AB R6, RZ, R7 ;  /* 0x00000007ff06723e */ /* 0x000fe200000000ff */
[----:B------:R-:W-:-:S03]  /*e960*/  VIADD R7, R3, UR4 ;  /* 0x0000000403077c36 */ /* 0x000fc60008000000 */
[----:B------:R-:W-:Y:S02]  /*e970*/  PRMT R9, R6, 0x7610, R9 ;  /* 0x0000761006097816 */ /* 0x000fe40000000009 */
[----:B------:R-:W-:-:S05]  /*e980*/  @P2 MOV R6, R2 ;  /* 0x0000000200062202 */ /* 0x000fca0000000f00 */
[----:B------:R0:W-:Y:S01]  /*e990*/  @P2 STG.E.U16 desc[UR20][R6.64], R9 ;  /* 0x0000000906002986 */ /* 0x0001e2000c101514 */
[----:B------:R-:W-:Y:S05]  /*e9a0*/  @!P3 BRA `(.L_x_403) ;  /* 0x000000000004b947 */ /* 0x000fea0003800000 */
[----:B------:R1:W5:Y:S02]  /*e9b0*/  LDG.E.LTC128B.U16 R15, desc[UR20][R4.64+0x2] ;  /* 0x00000214040f7981 */ /* 0x000364000c1e1520 */
.L_x_403:
[----:B------:R-:W-:Y:S05]  /*e9c0*/  BSYNC B0 ;  /* 0x0000000000007941 */ /* 0x000fea0003800000 */
.L_x_402:
[----:B0-----:R-:W-:Y:S01]  /*e9d0*/  IMAD.WIDE.U32 R8, R8, R17, UR12 ;  /* 0x0000000c08087e25 */ /* 0x001fe2000f8e0011 */
[----:B------:R-:W-:Y:S01]  /*e9e0*/  ISETP.GT.AND P1, PT, R14, 0xc8, PT ;  /* 0x000000c80e00780c */ /* 0x000fe20003f24270 */
[----:B------:R-:W-:Y:S02]  /*e9f0*/  BSSY B0, `(.L_x_404) ;  /* 0x000000f000007945 */ /* 0x000fe40003800000 */
[----:B-----5:R-:W-:Y:S01]  /*ea00*/  HADD2.F32 R12, -RZ, R15.H0_H0 ;  /* 0x2000000fff0c7230 */ /* 0x020fe20000004100 */
[----:B------:R-:W-:Y:S02]  /*ea10*/  IADD3 R10, P2, R10, R8, RZ ;  /* 0x000000080a0a7210 */ /* 0x000fe40007f5e0ff */
[----:B------:R-:W-:Y:S02]  /*ea20*/  ISETP.GT.AND P4, PT, R0, RZ, P1 ;  /* 0x000000ff0000720c */ /* 0x000fe40000f84270 */
[----:B------:R-:W-:Y:S01]  /*ea30*/  FMUL R12, R12, UR22 ;  /* 0x000000160c0c7c20 */ /* 0x000fe20008400000 */
[----:B------:R-:W-:Y:S01]  /*ea40*/  IADD3.X R9, R11, R13, R9, P2, !PT ;  /* 0x0000000d0b097210 */ /* 0x000fe200017fe409 */
[----:B------:R-:W-:Y:S01]  /*ea50*/  @P3 IMAD.MOV.U32 R11, RZ, RZ, R7 ;  /* 0x000000ffff0b3224 */ /* 0x000fe200078e0007 */
[----:B------:R-:W-:Y:S01]  /*ea60*/  LEA R8, P2, R10, UR18, 0x1 ;  /* 0x000000120a087c11 */ /* 0x000fe2000f8408ff */
[----:B------:R-:W-:-:S03]  /*ea70*/  FFMA R12, R25, UR11, R12 ;  /* 0x0000000b190c7c23 */ /* 0x000fc6000800000c */
[----:B------:R-:W-:Y:S01]  /*ea80*/  LEA.HI.X R9, R10, UR19, R9, 0x1, P2 ;  /* 0x000000130a097c11 */ /* 0x000fe200090f0c09 */
[----:B------:R-:W-:Y:S01]  /*ea90*/  @P3 IMAD.MOV.U32 R10, RZ, RZ, R2 ;  /* 0x000000ffff0a3224 */ /* 0x000fe200078e0002 */
[----:B------:R-:W-:-:S05]  /*eaa0*/  F2FP.F16.F32.PACK_AB R12, RZ, R12 ;  /* 0x0000000cff0c723e */ /* 0x000fca00000000ff */
[----:B------:R0:W-:Y:S01]  /*eab0*/  @P3 STG.E.U16 desc[UR20][R10.64+0x2], R12 ;  /* 0x0000020c0a003986 */ /* 0x0001e2000c101514 */
[----:B------:R-:W-:Y:S05]  /*eac0*/  @!P4 BRA `(.L_x_405) ;  /* 0x000000000004c947 */ /* 0x000fea0003800000 */
[----:B------:R2:W5:Y:S02]  /*ead0*/  LDG.E.LTC128B.U16 R15, desc[UR20][R8.64] ;  /* 0x00000014080f7981 */ /* 0x000564000c1e1520 */
.L_x_405:
[----:B------:R-:W-:Y:S05]  /*eae0*/  BSYNC B0 ;  /* 0x0000000000007941 */ /* 0x000fea0003800000 */
.L_x_404:
[----:B0----5:R-:W-:Y:S01]  /*eaf0*/  HADD2.F32 R10, -RZ, R15.H0_H0 ;  /* 0x2000000fff0a7230 */ /* 0x021fe20000004100 */
[----:B------:R-:W-:Y:S01]  /*eb00*/  ISETP.GT.AND P3, PT, R0, 0x1, P1 ;  /* 0x000000010000780c */ /* 0x000fe20000f64270 */
[----:B------:R-:W-:Y:S03]  /*eb10*/  BSSY B0, `(.L_x_406) ;  /* 0x0000009000007945 */ /* 0x000fe60003800000 */
[----:B------:R-:W-:Y:S01]  /*eb20*/  FMUL R11, R10, UR22 ;  /* 0x000000160a0b7c20 */ /* 0x000fe20008400000 */
[----:B------:R-:W-:-:S03]  /*eb30*/  IADD3 R10, P2, R2, UR8, RZ ;  /* 0x00000008020a7c10 */ /* 0x000fc6000ff5e0ff */
[----:B------:R-:W-:-:S05]  /*eb40*/  FFMA R11, R26, UR11, R11 ;  /* 0x0000000b1a0b7c23 */ /* 0x000fca000800000b */
[----:B------:R-:W-:Y:S02]  /*eb50*/  F2FP.F16.F32.PACK_AB R12, RZ, R11 ;  /* 0x0000000bff0c723e */ /* 0x000fe400000000ff */
[----:B------:R-:W-:-:S05]  /*eb60*/  IADD3.X R11, R7, UR5, RZ, P2, !PT ;  /* 0x00000005070b7c10 */ /* 0x000fca00097fe4ff */
[----:B------:R0:W-:Y:S01]  /*eb70*/  @P4 STG.E.U16 desc[UR20][R10.64], R12 ;  /* 0x0000000c0a004986 */ /* 0x0001e2000c101514 */
[----:B------:R-:W-:Y:S05]  /*eb80*/  @!P3 BRA `(.L_x_407) ;  /* 0x000000000004b947 */ /* 0x000fea0003800000 */
[----:B------:R3:W5:Y:S02]  /*eb90*/  LDG.E.LTC128B.U16 R15, desc[UR20][R8.64+0x2] ;  /* 0x00000214080f7981 */ /* 0x000764000c1e1520 */
.L_x_407:
[----:B------:R-:W-:Y:S05]  /*eba0*/  BSYNC B0 ;  /* 0x0000000000007941 */ /* 0x000fea0003800000 */
.L_x_406:
        /* <DEDUP_REMOVED lines=9> */
.L_x_409:
[----:B------:R-:W-:Y:S05]  /*ec40*/  BSYNC B0 ;  /* 0x0000000000007941 */ /* 0x000fea0003800000 */
.L_x_408:
[----:B0----5:R-:W-:Y:S01]  /*ec50*/  HADD2.F32 R12, -RZ, R15.H0_H0 ;  /* 0x2000000fff0c7230 */ /* 0x021fe20000004100 */
[----:B------:R-:W-:Y:S01]  /*ec60*/  ISETP.GT.AND P3, PT, R0, 0x9, P0 ;  /* 0x000000090000780c */ /* 0x000fe20000764270 */
[----:B------:R-:W-:Y:S03]  /*ec70*/  BSSY B0, `(.L_x_410) ;  /* 0x000000a000007945 */ /* 0x000fe60003800000 */
[----:B------:R-:W-:Y:S01]  /*ec80*/  FMUL R13, R12, UR22 ;  /* 0x000000160c0d7c20 */ /* 0x000fe20008400000 */
[----:B------:R-:W-:-:S03]  /*ec90*/  @P4 IMAD.MOV.U32 R12, RZ, RZ, R2 ;  /* 0x000000ffff0c4224 */ /* 0x000fc600078e0002 */
[----:B------:R-:W-:-:S05]  /*eca0*/  FFMA R13, R28, UR11, R13 ;  /* 0x0000000b1c0d7c23 */ /* 0x000fca000800000d */
[----:B------:R-:W-:-:S04]  /*ecb0*/  F2FP.F16.F32.PACK_AB R13, RZ, R13 ;  /* 0x0000000dff0d723e */ /* 0x000fc800000000ff */
[----:B------:R-:W-:Y:S02]  /*ecc0*/  PRMT R14, R13, 0x7610, R14 ;  /* 0x000076100d0e7816 */ /* 0x000fe4000000000e */
[----:B------:R-:W-:-:S05]  /*ecd0*/  @P4 MOV R13, R7 ;  /* 0x00000007000d4202 */ /* 0x000fca0000000f00 */
[----:B------:R0:W-:Y:S01]  /*ece0*/  @P4 STG.E.U16 desc[UR20][R12.64+0x10], R14 ;  /* 0x0000100e0c004986 */ /* 0x0001e2000c101514 */
[----:B------:R-:W-:Y:S05]  /*ecf0*/  @!P3 BRA `(.L_x_411) ;  /* 0x000000000004b947 */ /* 0x000fea0003800000 */
[----:B------:R0:W5:Y:S02]  /*ed00*/  LDG.E.LTC128B.U16 R15, desc[UR20][R4.64+0x12] ;  /* 0x00001214040f7981 */ /* 0x000164000c1e1520 */
.L_x_411:
[----:B------:R-:W-:Y:S05]  /*ed10*/  BSYNC B0 ;  /* 0x0000000000007941 */ /* 0x000fea0003800000 */
.L_x_410:
[----:B0----5:R-:W-:Y:S01]  /*ed20*/  HADD2.F32 R12, -RZ, R15.H0_H0 ;  /* 0x2000000fff0c7230 */ /* 0x021fe20000004100 */
[----:B------:R-:W-:Y:S01]  /*ed30*/  ISETP.GT.AND P4, PT, R0, 0x8, P1 ;  /* 0x000000080000780c */ /* 0x000fe20000f84270 */
[----:B------:R-:W-:Y:S01]  /*ed40*/  @P3 IMAD.MOV.U32 R13, RZ, RZ, R7 ;  /* 0x000000ffff0d3224 */ /* 0x000fe200078e0007 */
[----:B------:R-:W-:Y:S02]  /*ed50*/  BSSY B0, `(.L_x_412) ;  /* 0x0000009000007945 */ /* 0x000fe40003800000 */
[----:B------:R-:W-:-:S04]  /*ed60*/  FMUL R12, R12, UR22 ;  /* 0x000000160c0c7c20 */ /* 0x000fc80008400000 */
[----:B------:R-:W-:-:S05]  /*ed70*/  FFMA R12, R29, UR11, R12 ;  /* 0x0000000b1d0c7c23 */ /* 0x000fca000800000c */
[----:B------:R-:W-:-:S04]  /*ed80*/  F2FP.F16.F32.PACK_AB R12, RZ, R12 ;  /* 0x0000000cff0c723e */ /* 0x000fc800000000ff */
[----:B------:R-:W-:Y:S01]  /*ed90*/  PRMT R14, R12, 0x7610, R14 ;  /* 0x000076100c0e7816 */ /* 0x000fe2000000000e */
[----:B------:R-:W-:-:S05]  /*eda0*/  @P3 IMAD.MOV.U32 R12, RZ, RZ, R2 ;  /* 0x000000ffff0c3224 */ /* 0x000fca00078e0002 */
[----:B------:R0:W-:Y:S01]  /*edb0*/  @P3 STG.E.U16 desc[UR20][R12.64+0x12], R14 ;  /* 0x0000120e0c003986 */ /* 0x0001e2000c101514 */
[----:B------:R-:W-:Y:S05]  /*edc0*/  @!P4 BRA `(.L_x_413) ;  /* 0x000000000004c947 */ /* 0x000fea0003800000 */
[----:B------:R0:W5:Y:S02]  /*edd0*/  LDG.E.LTC128B.U16 R15, desc[UR20][R8.64+0x10] ;  /* 0x00001014080f7981 */ /* 0x000164000c1e1520 */
.L_x_413:
[----:B------:R-:W-:Y:S05]  /*ede0*/  BSYNC B0 ;  /* 0x0000000000007941 */ /* 0x000fea0003800000 */
.L_x_412:
        /* <DEDUP_REMOVED lines=9> */
.L_x_415:
[----:B------:R-:W-:Y:S05]  /*ee80*/  BSYNC B0 ;  /* 0x0000000000007941 */ /* 0x000fea0003800000 */
.L_x_414:
        /* <DEDUP_REMOVED lines=9> */
.L_x_417:
[----:B------:R-:W-:Y:S05]  /*ef20*/  BSYNC B0 ;  /* 0x0000000000007941 */ /* 0x000fea0003800000 */
.L_x_416:
        /* <DEDUP_REMOVED lines=12> */
.L_x_419:
[----:B------:R-:W-:Y:S05]  /*eff0*/  BSYNC B0 ;  /* 0x0000000000007941 */ /* 0x000fea0003800000 */
.L_x_418:
        /* <DEDUP_REMOVED lines=12> */
.L_x_421:
[----:B------:R-:W-:Y:S05]  /*f0c0*/  BSYNC B0 ;  /* 0x0000000000007941 */ /* 0x000fea0003800000 */
.L_x_420:
        /* <DEDUP_REMOVED lines=9> */
.L_x_423:
[----:B------:R-:W-:Y:S05]  /*f160*/  BSYNC B0 ;  /* 0x0000000000007941 */ /* 0x000fea0003800000 */
.L_x_422:
        /* <DEDUP_REMOVED lines=9> */
.L_x_425:
[----:B------:R-:W-:Y:S05]  /*f200*/  BSYNC B0 ;  /* 0x0000000000007941 */ /* 0x000fea0003800000 */
.L_x_424:
        /* <DEDUP_REMOVED lines=12> */
.L_x_427:
[----:B------:R-:W-:Y:S05]  /*f2d0*/  BSYNC B0 ;  /* 0x0000000000007941 */ /* 0x000fea0003800000 */
.L_x_426:
        /* <DEDUP_REMOVED lines=12> */
.L_x_429:
[----:B------:R-:W-:Y:S05]  /*f3a0*/  BSYNC B0 ;  /* 0x0000000000007941 */ /* 0x000fea0003800000 */
.L_x_428:
        /* <DEDUP_REMOVED lines=9> */
.L_x_431:
[----:B------:R-:W-:Y:S05]  /*f440*/  BSYNC B0 ;  /* 0x0000000000007941 */ /* 0x000fea0003800000 */
.L_x_430:
        /* <DEDUP_REMOVED lines=9> */
.L_x_433:
[----:B------:R-:W-:Y:S05]  /*f4e0*/  BSYNC B0 ;  /* 0x0000000000007941 */ /* 0x000fea0003800000 */
.L_x_432:
        /* <DEDUP_REMOVED lines=12> */
.L_x_435:
[----:B------:R-:W-:Y:S05]  /*f5b0*/  BSYNC B0 ;  /* 0x0000000000007941 */ /* 0x000fea0003800000 */
.L_x_434:
        /* <DEDUP_REMOVED lines=12> */
.L_x_437:
[----:B------:R-:W-:Y:S05]  /*f680*/  BSYNC B0 ;  /* 0x0000000000007941 */ /* 0x000fea0003800000 */
.L_x_436:
        /* <DEDUP_REMOVED lines=9> */
.L_x_439:
[----:B------:R-:W-:Y:S05]  /*f720*/  BSYNC B0 ;  /* 0x0000000000007941 */ /* 0x000fea0003800000 */
.L_x_438:
        /* <DEDUP_REMOVED lines=9> */
.L_x_441:
[----:B------:R-:W-:Y:S05]  /*f7c0*/  BSYNC B0 ;  /* 0x0000000000007941 */ /* 0x000fea0003800000 */
.L_x_440:
        /* <DEDUP_REMOVED lines=12> */
.L_x_443:
[----:B------:R-:W-:Y:S05]  /*f890*/  BSYNC B0 ;  /* 0x0000000000007941 */ /* 0x000fea0003800000 */
.L_x_442:
        /* <DEDUP_REMOVED lines=12> */
.L_x_445:
[----:B------:R-:W-:Y:S05]  /*f960*/  BSYNC B0 ;  /* 0x0000000000007941 */ /* 0x000fea0003800000 */
.L_x_444:
        /* <DEDUP_REMOVED lines=9> */
.L_x_447:
[----:B------:R-:W-:Y:S05]  /*fa00*/  BSYNC B0 ;  /* 0x0000000000007941 */ /* 0x000fea0003800000 */
.L_x_446:
        /* <DEDUP_REMOVED lines=9> */
.L_x_449:
[----:B------:R-:W-:Y:S05]  /*faa0*/  BSYNC B0 ;  /* 0x0000000000007941 */ /* 0x000fea0003800000 */
.L_x_448:
        /* <DEDUP_REMOVED lines=12> */
.L_x_451:
[----:B------:R-:W-:Y:S05]  /*fb70*/  BSYNC B0 ;  /* 0x0000000000007941 */ /* 0x000fea0003800000 */
.L_x_450:
        /* <DEDUP_REMOVED lines=12> */
.L_x_453:
[----:B------:R-:W-:Y:S05]  /*fc40*/  BSYNC B0 ;  /* 0x0000000000007941 */ /* 0x000fea0003800000 */
.L_x_452:
[----:B-----5:R-:W-:Y:S01]  /*fc50*/  HADD2.F32 R11, -RZ, R15.H0_H0 ;  /* 0x2000000fff0b7230 */ /* 0x020fe20000004100 */
[----:B------:R-:W-:Y:S01]  /*fc60*/  ISETP.GT.AND P3, PT, R0, 0x31, P1 ;  /* 0x000000310000780c */ /* 0x000fe20000f64270 */
[----:B------:R-:W-:Y:S03]  /*fc70*/  BSSY B0, `(.L_x_454) ;  /* 0x0000008000007945 */ /* 0x000fe60003800000 */
[----:B------:R-:W-:-:S04]  /*fc80*/  FMUL R11, R11, UR22 ;  /* 0x000000160b0b7c20 */ /* 0x000fc80008400000 */
[----:B------:R-:W-:-:S05]  /*fc90*/  FFMA R11, R50, UR11, R11 ;  /* 0x0000000b320b7c23 */ /* 0x000fca000800000b */
[----:B0-----:R-:W-:Y:S02]  /*fca0*/  F2FP.F16.F32.PACK_AB R12, RZ, R11 ;  /* 0x0000000bff0c723e */ /* 0x001fe400000000ff */
[----:B------:R-:W-:-:S05]  /*fcb0*/  IADD3.X R11, R7, UR5, RZ, P2, !PT ;  /* 0x00000005070b7c10 */ /* 0x000fca00097fe4ff */
[----:B------:R0:W-:Y:S01]  /*fcc0*/  @P4 STG.E.U16 desc[UR20][R10.64+0x60], R12 ;  /* 0x0000600c0a004986 */ /* 0x0001e2000c101514 */
[----:B------:R-:W-:Y:S05]  /*fcd0*/  @!P3 BRA `(.L_x_455) ;  /* 0x000000000004b947 */ /* 0x000fea0003800000 */
[----:B------:R0:W5:Y:S02]  /*fce0*/  LDG.E.LTC128B.U16 R15, desc[UR20][R8.64+0x62] ;  /* 0x00006214080f7981 */ /* 0x000164000c1e1520 */
.L_x_455:
[----:B------:R-:W-:Y:S05]  /*fcf0*/  BSYNC B0 ;  /* 0x0000000000007941 */ /* 0x000fea0003800000 */
.L_x_454:
[----:B0----5:R-:W-:Y:S01]  /*fd00*/  HADD2.F32 R12, -RZ, R15.H0_H0 ;  /* 0x2000000fff0c7230 */ /* 0x021fe20000004100 */
[----:B------:R-:W-:Y:S01]  /*fd10*/  ISETP.GT.AND P2, PT, R0, 0x38, P0 ;  /* 0x000000380000780c */ /* 0x000fe20000744270 */
[----:B------:R-:W-:Y:S03]  /*fd20*/  BSSY B0, `(.L_x_456) ;  /* 0x000000a000007945 */ /* 0x000fe60003800000 */
        /* <DEDUP_REMOVED lines=9> */
.L_x_457:
[----:B------:R-:W-:Y:S05]  /*fdc0*/  BSYNC B0 ;  /* 0x0000000000007941 */ /* 0x000fea0003800000 */
.L_x_456:
[----:B0----5:R-:W-:Y:S01]  /*fdd0*/  HADD2.F32 R12, -RZ, R15.H0_H0 ;  /* 0x2000000fff0c7230 */ /* 0x021fe20000004100 */
[----:B------:R-:W-:Y:S01]  /*fde0*/  ISETP.GT.AND P3, PT, R0, 0x39, P0 ;  /* 0x000000390000780c */ /* 0x000fe20000764270 */
[----:B------:R-:W-:Y:S03]  /*fdf0*/  BSSY B0, `(.L_x_458) ;  /* 0x000000a000007945 */ /* 0x000fe60003800000 */
        /* <DEDUP_REMOVED lines=9> */
.L_x_459:
[----:B------:R-:W-:Y:S05]  /*fe90*/  BSYNC B0 ;  /* 0x0000000000007941 */ /* 0x000fea0003800000 */
.L_x_458:
[----:B0----5:R-:W-:Y:S01]  /*fea0*/  HADD2.F32 R12, -RZ, R15.H0_H0 ;  /* 0x2000000fff0c7230 */ /* 0x021fe20000004100 */
[----:B------:R-:W-:Y:S01]  /*feb0*/  @P3 MOV R13, R7 ;  /* 0x00000007000d3202 */ /* 0x000fe20000000f00 */
[----:B------:R-:W-:Y:S01]  /*fec0*/  BSSY B0, `(.L_x_460) ;  /* 0x000000a000007945 */ /* 0x000fe20003800000 */
[----:B------:R-:W-:Y:S02]  /*fed0*/  ISETP.GT.AND P2, PT, R0, 0x38, P1 ;  /* 0x000000380000780c */ /* 0x000fe40000f44270 */
        /* <DEDUP_REMOVED lines=8> */
.L_x_461:
[----:B------:R-:W-:Y:S05]  /*ff60*/  BSYNC B0 ;  /* 0x0000000000007941 */ /* 0x000fea0003800000 */
.L_x_460:
[----:B0----5:R-:W-:Y:S01]  /*ff70*/  HADD2.F32 R12, -RZ, R15.H0_H0 ;  /* 0x2000000fff0c7230 */ /* 0x021fe20000004100 */
[----:B------:R-:W-:Y:S01]  /*ff80*/  ISETP.GT.AND P3, PT, R0, 0x39, P1 ;  /* 0x000000390000780c */ /* 0x000fe20000f64270 */
[----:B------:R-:W-:Y:S03]  /*ff90*/  BSSY B0, `(.L_x_462) ;  /* 0x000000a000007945 */ /* 0x000fe60003800000 */
[----:B------:R-:W-:Y:S01]  /*ffa0*/  FMUL R13, R12, UR22 ;  /* 0x000000160c0d7c20 */ /* 0x000fe20008400000 */
[----:B------:R-:W-:-:S03]  /*ffb0*/  VIADD R12, R2, UR8 ;  /* 0x00000008020c7c36 */ /* 0x000fc60008000000 */
[----:B------:R-:W-:-:S05]  /*ffc0*/  FFMA R13, R54, UR11, R13 ;  /* 0x0000000b360d7c23 */ /* 0x000fca000800000d */
[----:B------:R-:W-:-:S04]  /*ffd0*/  F2FP.F16.F32.PACK_AB R13, RZ, R13 ;  /* 0x0000000dff0d723e */ /* 0x000fc800000000ff */
[----:B------:R-:W-:Y:S01]  /*ffe0*/  PRMT R14, R13, 0x7610, R14 ;  /* 0x000076100d0e7816 */ /* 0x000fe2000000000e */
[----:B------:R-:W-:-:S05]  /*fff0*/  @P2 IMAD.MOV.U32 R13, RZ, RZ, R11 ;  /* 0x000000ffff0d2224 */ /* 0x000fca00078e000b */
[----:B------:R0:W-:Y:S01]  /*10000*/  @P2 STG.E.U16 desc[UR20][R12.64+0x70], R14 ;  /* 0x0000700e0c002986 */ /* 0x0001e2000c101514 */
[----:B------:R-:W-:Y:S05]  /*10010*/  @!P3 BRA `(.L_x_463) ;  /* 0x000000000004b947 */ /* 0x000fea0003800000 */
[----:B------:R0:W5:Y:S02]  /*10020*/  LDG.E.LTC128B.U16 R15, desc[UR20][R8.64+0x72] ;  /* 0x00007214080f7981 */ /* 0x000164000c1e1520 */
.L_x_463:
[----:B------:R-:W-:Y:S05]  /*10030*/  BSYNC B0 ;  /* 0x0000000000007941 */ /* 0x000fea0003800000 */
.L_x_462:
        /* <DEDUP_REMOVED lines=12> */
.L_x_465:
[----:B------:R-:W-:Y:S05]  /*10100*/  BSYNC B0 ;  /* 0x0000000000007941 */ /* 0x000fea0003800000 */
.L_x_464:
        /* <DEDUP_REMOVED lines=12> */
.L_x_467:
[----:B------:R-:W-:Y:S05]  /*101d0*/  BSYNC B0 ;  /* 0x0000000000007941 */ /* 0x000fea0003800000 */
.L_x_466:
        /* <DEDUP_REMOVED lines=12> */
.L_x_469:
[----:B------:R-:W-:Y:S05]  /*102a0*/  BSYNC B0 ;  /* 0x0000000000007941 */ /* 0x000fea0003800000 */
.L_x_468:
        /* <DEDUP_REMOVED lines=12> */
.L_x_471:
[----:B------:R-:W-:Y:S05]  /*10370*/  BSYNC B0 ;  /* 0x0000000000007941 */ /* 0x000fea0003800000 */
.L_x_470:
        /* <DEDUP_REMOVED lines=12> */
.L_x_473:
[----:B------:R-:W-:Y:S05]  /*10440*/  BSYNC B0 ;  /* 0x0000000000007941 */ /* 0x000fea0003800000 */
.L_x_472:
        /* <DEDUP_REMOVED lines=12> */
.L_x_475:
[----:B------:R-:W-:Y:S05]  /*10510*/  BSYNC B0 ;  /* 0x0000000000007941 */ /* 0x000fea0003800000 */
.L_x_474:
        /* <DEDUP_REMOVED lines=12> */
.L_x_477:
[----:B------:R-:W-:Y:S05]  /*105e0*/  BSYNC B0 ;  /* 0x0000000000007941 */ /* 0x000fea0003800000 */
.L_x_476:
        /* <DEDUP_REMOVED lines=12> */
.L_x_479:
[----:B------:R-:W-:Y:S05]  /*106b0*/  BSYNC B0 ;  /* 0x0000000000007941 */ /* 0x000fea0003800000 */
.L_x_478:
        /* <DEDUP_REMOVED lines=12> */
.L_x_481:
[----:B------:R-:W-:Y:S05]  /*10780*/  BSYNC B0 ;  /* 0x0000000000007941 */ /* 0x000fea0003800000 */
.L_x_480:
        /* <DEDUP_REMOVED lines=12> */
.L_x_483:
[----:B------:R-:W-:Y:S05]  /*10850*/  BSYNC B0 ;  /* 0x0000000000007941 */ /* 0x000fea0003800000 */
.L_x_482:
        /* <DEDUP_REMOVED lines=12> */
.L_x_485:
[----:B------:R-:W-:Y:S05]  /*10920*/  BSYNC B0 ;  /* 0x0000000000007941 */ /* 0x000fea0003800000 */
.L_x_484:
        /* <DEDUP_REMOVED lines=12> */
.L_x_487:
[----:B------:R-:W-:Y:S05]  /*109f0*/  BSYNC B0 ;  /* 0x0000000000007941 */ /* 0x000fea0003800000 */
.L_x_486:
        /* <DEDUP_REMOVED lines=12> */
.L_x_489:
[----:B------:R-:W-:Y:S05]  /*10ac0*/  BSYNC B0 ;  /* 0x0000000000007941 */ /* 0x000fea0003800000 */
.L_x_488:
        /* <DEDUP_REMOVED lines=12> */
.L_x_491:
[----:B------:R-:W-:Y:S05]  /*10b90*/  BSYNC B0 ;  /* 0x0000000000007941 */ /* 0x000fea0003800000 */
.L_x_490:
        /* <DEDUP_REMOVED lines=12> */
.L_x_493:
[----:B------:R-:W-:Y:S05]  /*10c60*/  BSYNC B0 ;  /* 0x0000000000007941 */ /* 0x000fea0003800000 */
.L_x_492:
        /* <DEDUP_REMOVED lines=12> */
.L_x_495:
[----:B------:R-:W-:Y:S05]  /*10d30*/  BSYNC B0 ;  /* 0x0000000000007941 */ /* 0x000fea0003800000 */
.L_x_494:
        /* <DEDUP_REMOVED lines=12> */
.L_x_497:
[----:B------:R-:W-:Y:S05]  /*10e00*/  BSYNC B0 ;  /* 0x0000000000007941 */ /* 0x000fea0003800000 */
.L_x_496:
        /* <DEDUP_REMOVED lines=12> */
.L_x_499:
[----:B------:R-:W-:Y:S05]  /*10ed0*/  BSYNC B0 ;  /* 0x0000000000007941 */ /* 0x000fea0003800000 */
.L_x_498:
        /* <DEDUP_REMOVED lines=12> */
.L_x_501:
[----:B------:R-:W-:Y:S05]  /*10fa0*/  BSYNC B0 ;  /* 0x0000000000007941 */ /* 0x000fea0003800000 */
.L_x_500:
        /* <DEDUP_REMOVED lines=12> */
.L_x_503:
[----:B------:R-:W-:Y:S05]  /*11070*/  BSYNC B0 ;  /* 0x0000000000007941 */ /* 0x000fea0003800000 */
.L_x_502:
        /* <DEDUP_REMOVED lines=12> */
.L_x_505:
[----:B------:R-:W-:Y:S05]  /*11140*/  BSYNC B0 ;  /* 0x0000000000007941 */ /* 0x000fea0003800000 */
.L_x_504:
        /* <DEDUP_REMOVED lines=12> */
.L_x_507:
[----:B------:R-:W-:Y:S05]  /*11210*/  BSYNC B0 ;  /* 0x0000000000007941 */ /* 0x000fea0003800000 */
.L_x_506:
        /* <DEDUP_REMOVED lines=12> */
.L_x_509:
[----:B------:R-:W-:Y:S05]  /*112e0*/  BSYNC B0 ;  /* 0x0000000000007941 */ /* 0x000fea0003800000 */
.L_x_508:
        /* <DEDUP_REMOVED lines=12> */
.L_x_511:
[----:B------:R-:W-:Y:S05]  /*113b0*/  BSYNC B0 ;  /* 0x0000000000007941 */ /* 0x000fea0003800000 */
.L_x_510:
        /* <DEDUP_REMOVED lines=12> */
.L_x_513:
[----:B------:R-:W-:Y:S05]  /*11480*/  BSYNC B0 ;  /* 0x0000000000007941 */ /* 0x000fea0003800000 */
.L_x_512:
        /* <DEDUP_REMOVED lines=12> */
.L_x_515:
[----:B------:R-:W-:Y:S05]  /*11550*/  BSYNC B0 ;  /* 0x0000000000007941 */ /* 0x000fea0003800000 */
.L_x_514:
        /* <DEDUP_REMOVED lines=12> */
.L_x_517:
[----:B------:R-:W-:Y:S05]  /*11620*/  BSYNC B0 ;  /* 0x0000000000007941 */ /* 0x000fea0003800000 */
.L_x_516:
        /* <DEDUP_REMOVED lines=12> */
.L_x_519:
[----:B------:R-:W-:Y:S05]  /*116f0*/  BSYNC B0 ;  /* 0x0000000000007941 */ /* 0x000fea0003800000 */
.L_x_518:
        /* <DEDUP_REMOVED lines=12> */
.L_x_521:
[----:B------:R-:W-:Y:S05]  /*117c0*/  BSYNC B0 ;  /* 0x0000000000007941 */ /* 0x000fea0003800000 */
.L_x_520:
        /* <DEDUP_REMOVED lines=12> */
.L_x_523:
[----:B------:R-:W-:Y:S05]  /*11890*/  BSYNC B0 ;  /* 0x0000000000007941 */ /* 0x000fea0003800000 */
.L_x_522:
[----:B01--45:R-:W-:Y:S01]  /*118a0*/  HADD2.F32 R4, -RZ, R15.H0_H0 ;  /* 0x2000000fff047230 */ /* 0x033fe20000004100 */
[----:B------:R-:W-:Y:S01]  /*118b0*/  ISETP.GT.AND P2, PT, R0, 0x78, P1 ;  /* 0x000000780000780c */ /* 0x000fe20000f44270 */
[----:B------:R-:W-:Y:S01]  /*118c0*/  @P0 IMAD.MOV.U32 R6, RZ, RZ, R2 ;  /* 0x000000ffff060224 */ /* 0x000fe200078e0002 */
[----:B------:R-:W-:Y:S02]  /*118d0*/  BSSY B0, `(.L_x_524) ;  /* 0x0000007000007945 */ /* 0x000fe40003800000 */
[----:B------:R-:W-:-:S04]  /*118e0*/  FMUL R4, R4, UR22 ;  /* 0x0000001604047c20 */ /* 0x000fc80008400000 */
[----:B------:R-:W-:-:S05]  /*118f0*/  FFMA R4, R85, UR11, R4 ;  /* 0x0000000b55047c23 */ /* 0x000fca0008000004 */
[----:B------:R-:W-:-:S05]  /*11900*/  F2FP.F16.F32.PACK_AB R4, RZ, R4 ;  /* 0x00000004ff04723e */ /* 0x000fca00000000ff */
[----:B------:R0:W-:Y:S01]  /*11910*/  @P0 STG.E.U16 desc[UR20][R6.64+0xf2], R4 ;  /* 0x0000f20406000986 */ /* 0x0001e2000c101514 */
[----:B------:R-:W-:Y:S05]  /*11920*/  @!P2 BRA `(.L_x_525) ;  /* 0x000000000004a947 */ /* 0x000fea0003800000 */
[----:B------:R1:W5:Y:S02]  /*11930*/  LDG.E.LTC128B.U16 R15, desc[UR20][R8.64+0xf0] ;  /* 0x0000f014080f7981 */ /* 0x000364000c1e1520 */
.L_x_525:
[----:B------:R-:W-:Y:S05]  /*11940*/  BSYNC B0 ;  /* 0x0000000000007941 */ /* 0x000fea0003800000 */
.L_x_524:
[----:B0----5:R-:W-:Y:S01]  /*11950*/  HADD2.F32 R4, -RZ, R15.H0_H0 ;  /* 0x2000000fff047230 */ /* 0x021fe20000004100 */
[----:B------:R-:W-:Y:S01]  /*11960*/  ISETP.GT.AND P1, PT, R0, 0x79, P1 ;  /* 0x000000790000780c */ /* 0x000fe20000f24270 */
[----:B------:R-:W-:Y:S03]  /*11970*/  BSSY B0, `(.L_x_526) ;  /* 0x000000a000007945 */ /* 0x000fe60003800000 */
[----:B------:R-:W-:Y:S01]  /*11980*/  FMUL R5, R4, UR22 ;  /* 0x0000001604057c20 */ /* 0x000fe20008400000 */
[----:B------:R-:W-:-:S03]  /*11990*/  IADD3 R4, R2, UR8, RZ ;  /* 0x0000000802047c10 */ /* 0x000fc6000fffe0ff */
[----:B------:R-:W-:-:S05]  /*119a0*/  FFMA R5, R86, UR11, R5 ;  /* 0x0000000b56057c23 */ /* 0x000fca0008000005 */
[----:B------:R-:W-:-:S04]  /*119b0*/  F2FP.F16.F32.PACK_AB R5, RZ, R5 ;  /* 0x00000005ff05723e */ /* 0x000fc800000000ff */
[----:B------:R-:W-:Y:S01]  /*119c0*/  PRMT R0, R5, 0x7610, R0 ;  /* 0x0000761005007816 */ /* 0x000fe20000000000 */
[----:B------:R-:W-:-:S05]  /*119d0*/  @P2 IMAD.MOV.U32 R5, RZ, RZ, R11 ;  /* 0x000000ffff052224 */ /* 0x000fca00078e000b */
[----:B------:R0:W-:Y:S01]  /*119e0*/  @P2 STG.E.U16 desc[UR20][R4.64+0xf0], R0 ;  /* 0x0000f00004002986 */ /* 0x0001e2000c101514 */
[----:B------:R-:W-:Y:S05]  /*119f0*/  @!P1 BRA `(.L_x_527) ;  /* 0x0000000000049947 */ /* 0x000fea0003800000 */
[----:B------:R4:W5:Y:S02]  /*11a00*/  LDG.E.LTC128B.U16 R15, desc[UR20][R8.64+0xf2] ;  /* 0x0000f214080f7981 */ /* 0x000964000c1e1520 */
.L_x_527:
[----:B------:R-:W-:Y:S05]  /*11a10*/  BSYNC B0 ;  /* 0x0000000000007941 */ /* 0x000fea0003800000 */
.L_x_526:
[----:B-----5:R-:W-:Y:S02]  /*11a20*/  HADD2.F32 R15, -RZ, R15.H0_H0 ;  /* 0x2000000fff0f7230 */ /* 0x020fe40000004100 */
[----:B------:R-:W-:-:S03]  /*11a30*/  VIADD R2, R2, UR8 ;  /* 0x0000000802027c36 */ /* 0x000fc60008000000 */
[----:B0-----:R-:W-:-:S04]  /*11a40*/  FMUL R0, R15, UR22 ;  /* 0x000000160f007c20 */ /* 0x001fc80008400000 */
[----:B------:R-:W-:Y:S01]  /*11a50*/  FFMA R0, R87, UR11, R0 ;  /* 0x0000000b57007c23 */ /* 0x000fe20008000000 */
[----:B------:R-:W-:Y:S06]  /*11a60*/  @!P1 EXIT ;  /* 0x000000000000994d */ /* 0x000fec0003800000 */
[----:B------:R-:W-:Y:S01]  /*11a70*/  F2FP.F16.F32.PACK_AB R0, RZ, R0 ;  /* 0x00000000ff00723e */ /* 0x000fe200000000ff */
[----:B------:R-:W-:-:S05]  /*11a80*/  IMAD.MOV.U32 R3, RZ, RZ, R11 ;  /* 0x000000ffff037224 */ /* 0x000fca00078e000b */
[----:B------:R-:W-:Y:S01]  /*11a90*/  STG.E.U16 desc[UR20][R2.64+0xf2], R0 ;  /* 0x0000f20002007986 */ /* 0x000fe2000c101514 */
[----:B------:R-:W-:Y:S05]  /*11aa0*/  EXIT ;  /* 0x000000000000794d */ /* 0x000fea0003800000 */
.L_x_25:
[----:B------:R-:W2:Y:S01]  /*11ab0*/  LDL.LU R7, [R1+0x8] ;  /* 0x0000080001077983 */ /* 0x000ea20000300800 */
[----:B------:R-:W-:-:S03]  /*11ac0*/  ULDC.64 UR6, c[0x0][0x5c8] ;  /* 0x0001720000067ab9 */ /* 0x000fc60000000a00 */
[----:B------:R-:W3:Y:S04]  /*11ad0*/  LDL.LU R6, [R1+0xc] ;  /* 0x00000c0001067983 */ /* 0x000ee80000300800 */
[----:B------:R-:W4:Y:S04]  /*11ae0*/  LDL.LU R8, [R1+0x18] ;  /* 0x0000180001087983 */ /* 0x000f280000300800 */
[----:B------:R-:W5:Y:S04]  /*11af0*/  LDL.LU R252, [R1+0x4c] ;  /* 0x00004c0001fc7983 */ /* 0x000f680000300800 */
        /* <DEDUP_REMOVED lines=35> */
[----:B------:R-:W5:Y:S01]  /*11d30*/  LDL.LU R232, [R1+0xdc] ;  /* 0x0000dc0001e87983 */ /* 0x000f620000300800 */
[----:B------:R-:W-:-:S03]  /*11d40*/  LEA R2, P2, R4, UR6, 0x1 ;  /* 0x0000000604027c11 */ /* 0x000fc6000f8408ff */
[----:B------:R-:W5:Y:S04]  /*11d50*/  LDL.LU R231, [R1+0xe0] ;  /* 0x0000e00001e77983 */ /* 0x000f680000300800 */
[----:B------:R-:W5:Y:S04]  /*11d60*/  LDL.LU R233, [R1+0xe4] ;  /* 0x0000e40001e97983 */ /* 0x000f680000300800 */
[----:B------:R-:W5:Y:S04]  /*11d70*/  LDL.LU R234, [R1+0xe8] ;  /* 0x0000e80001ea7983 */ /* 0x000f680000300800 */
[----:B------:R-:W5:Y:S01]  /*11d80*/  LDL.LU R235, [R1+0xec] ;  /* 0x0000ec0001eb7983 */ /* 0x000f620000300800 */
[----:B------:R-:W-:-:S03]  /*11d90*/  LEA.HI.X R3, R4, UR7, R3, 0x1, P2 ;  /* 0x0000000704037c11 */ /* 0x000fc600090f0c03 */
[----:B------:R-:W5:Y:S04]  /*11da0*/  LDL.LU R236, [R1+0xf0] ;  /* 0x0000f00001ec7983 */ /* 0x000f680000300800 */
[----:B------:R-:W5:Y:S04]  /*11db0*/  LDL.LU R237, [R1+0xf4] ;  /* 0x0000f40001ed7983 */ /* 0x000f680000300800 */
[----:B------:R-:W5:Y:S04]  /*11dc0*/  LDL.LU R238, [R1+0xf8] ;  /* 0x0000f80001ee7983 */ /* 0x000f680000300800 */
[----:B------:R-:W5:Y:S04]  /*11dd0*/  LDL.LU R239, [R1+0xfc] ;  /* 0x0000fc0001ef7983 */ /* 0x000f680000300800 */
[----:B------:R-:W4:Y:S04]  /*11de0*/  LDL.LU R4, [R1+0x4] ;  /* 0x0000040001047983 */ /* 0x000f280000300800 */
[----:B------:R-:W5:Y:S01]  /*11df0*/  LDL.LU R5, [R1] ;  /* 0x0000000001057983 */ /* 0x000f620000300800 */
[----:B------:R-:W-:Y:S01]  /*11e00*/  ISETP.GT.AND P2, PT, R0, 0x1, P0 ;  /* 0x000000010000780c */ /* 0x000fe20000744270 */
[----:B------:R-:W-:-:S02]  /*11e10*/  USHF.L.U32 UR9, UR4, 0x1, URZ ;  /* 0x0000000104097899 */ /* 0x000fc4000800063f */
[----:B------:R-:W-:Y:S01]  /*11e20*/  USHF.L.U64.HI UR8, UR4, 0x1, UR5 ;  /* 0x0000000104087899 */ /* 0x000fe20008010205 */
[----:B--2---:R-:W-:Y:S01]  /*11e30*/  FMUL R7, R7, UR11 ;  /* 0x0000000b07077c20 */ /* 0x004fe20008400000 */
[----:B---3--:R-:W-:-:S04]  /*11e40*/  FMUL R6, R6, UR11 ;  /* 0x0000000b06067c20 */ /* 0x008fc80008400000 */
[----:B------:R-:W-:Y:S02]  /*11e50*/  F2FP.F16.F32.PACK_AB R7, RZ, R7 ;  /* 0x00000007ff07723e */ /* 0x000fe400000000ff */
[----:B------:R-:W-:Y:S01]  /*11e60*/  F2FP.F16.F32.PACK_AB R6, RZ, R6 ;  /* 0x00000006ff06723e */ /* 0x000fe200000000ff */
[----:B----4-:R-:W-:Y:S01]  /*11e70*/  FMUL R4, R4, UR11 ;  /* 0x0000000b04047c20 */ /* 0x010fe20008400000 */
[----:B-----5:R-:W-:-:S04]  /*11e80*/  FMUL R5, R5, UR11 ;  /* 0x0000000b05057c20 */ /* 0x020fc80008400000 */
[----:B------:R-:W-:Y:S02]  /*11e90*/  F2FP.F16.F32.PACK_AB R4, RZ, R4 ;  /* 0x00000004ff04723e */ /* 0x000fe400000000ff */
[----:B------:R-:W-:-:S03]  /*11ea0*/  F2FP.F16.F32.PACK_AB R5, RZ, R5 ;  /* 0x00000005ff05723e */ /* 0x000fc600000000ff */
[----:B------:R1:W-:Y:S04]  /*11eb0*/  @P2 STG.E.U16 desc[UR20][R2.64+0x2], R4 ;  /* 0x0000020402002986 */ /* 0x0003e8000c101514 */
[----:B------:R2:W-:Y:S01]  /*11ec0*/  @P1 STG.E.U16 desc[UR20][R2.64], R5 ;  /* 0x0000000502001986 */ /* 0x0005e2000c101514 */
[----:B------:R-:W-:-:S04]  /*11ed0*/  ISETP.GT.AND P1, PT, R14, 0x8, PT ;  /* 0x000000080e00780c */ /* 0x000fc80003f24270 */
[----:B------:R-:W-:Y:S02]  /*11ee0*/  ISETP.GT.AND P2, PT, R0, RZ, P1 ;  /* 0x000000ff0000720c */ /* 0x000fe40000f44270 */
[----:B-1----:R-:W-:-:S04]  /*11ef0*/  IADD3 R4, P3, R2, UR9, RZ ;  /* 0x0000000902047c10 */ /* 0x002fc8000ff7e0ff */
[----:B--2---:R-:W-:-:S07]  /*11f00*/  IADD3.X R5, R3, UR8, RZ, P3, !PT ;  /* 0x0000000803057c10 */ /* 0x004fce0009ffe4ff */
[----:B------:R1:W-:Y:S01]  /*11f10*/  @P2 STG.E.U16 desc[UR20][R4.64], R7 ;  /* 0x0000000704002986 */ /* 0x0003e2000c101514 */
[----:B------:R-:W-:-:S03]  /*11f20*/  ISETP.GT.AND P2, PT, R0, 0x1, P1 ;  /* 0x000000010000780c */ /* 0x000fc60000f44270 */
[----:B-1----:R-:W2:Y:S10]  /*11f30*/  LDL.LU R7, [R1+0x14] ;  /* 0x0000140001077983 */ /* 0x002eb40000300800 */
[----:B------:R1:W-:Y:S04]  /*11f40*/  @P2 STG.E.U16 desc[UR20][R4.64+0x2], R6 ;  /* 0x0000020604002986 */ /* 0x0003e8000c101514 */
[----:B-1----:R-:W3:Y:S01]  /*11f50*/  LDL.LU R6, [R1+0x10] ;  /* 0x0000100001067983 */ /* 0x002ee20000300800 */
[----:B------:R-:W-:Y:S01]  /*11f60*/  ISETP.GT.AND P2, PT, R0, 0x8, P0 ;  /* 0x000000080000780c */ /* 0x000fe20000744270 */
[----:B------:R-:W-:Y:S01]  /*11f70*/  FMUL R8, R8, UR11 ;  /* 0x0000000b08087c20 */ /* 0x000fe20008400000 */
[----:B------:R-:W-:-:S02]  /*11f80*/  ISETP.GT.AND P3, PT, R0, 0x9, P0 ;  /* 0x000000090000780c */ /* 0x000fc40000764270 */
[----:B------:R-:W-:Y:S01]  /*11f90*/  ISETP.GT.AND P4, PT, R0, 0x8, P1 ;  /* 0x000000080000780c */ /* 0x000fe20000f84270 */
[----:B--2---:R-:W-:-:S05]  /*11fa0*/  FMUL R7, R7, UR11 ;  /* 0x0000000b07077c20 */ /* 0x004fca0008400000 */
[----:B------:R-:W-:Y:S01]  /*11fb0*/  F2FP.F16.F32.PACK_AB R7, RZ, R7 ;  /* 0x00000007ff07723e */ /* 0x000fe200000000ff */
[----:B---3--:R-:W-:-:S05]  /*11fc0*/  FMUL R6, R6, UR11 ;  /* 0x0000000b06067c20 */ /* 0x008fca0008400000 */
[----:B------:R-:W-:-:S04]  /*11fd0*/  F2FP.F16.F32.PACK_AB R6, RZ, R6 ;  /* 0x00000006ff06723e */ /* 0x000fc800000000ff */
[----:B------:R-:W-:Y:S02]  /*11fe0*/  PRMT R9, R6, 0x7610, R9 ;  /* 0x0000761006097816 */ /* 0x000fe40000000009 */
[----:B------:R-:W-:Y:S01]  /*11ff0*/  F2FP.F16.F32.PACK_AB R6, RZ, R8 ;  /* 0x00000008ff06723e */ /* 0x000fe200000000ff */
[----:B------:R1:W-:Y:S04]  /*12000*/  @P3 STG.E.U16 desc[UR20][R2.64+0x12], R7 ;  /* 0x0000120702003986 */ /* 0x0003e8000c101514 */
[----:B------:R-:W2:Y:S04]  /*12010*/  LDL.LU R8, [R1+0x28] ;  /* 0x0000280001087983 */ /* 0x000ea80000300800 */
[----:B------:R-:W-:Y:S04]  /*12020*/  @P2 STG.E.U16 desc[UR20][R2.64+0x10], R9 ;  /* 0x0000100902002986 */ /* 0x000fe8000c101514 */
[----:B-1----:R-:W3:Y:S04]  /*12030*/  LDL.LU R7, [R1+0x24] ;  /* 0x0000240001077983 */ /* 0x002ee80000300800 */
[----:B------:R1:W-:Y:S04]  /*12040*/  @P4 STG.E.U16 desc[UR20][R4.64+0x10], R6 ;  /* 0x0000100604004986 */ /* 0x0003e8000c101514 */
[----:B-1----:R-:W4:Y:S01]  /*12050*/  LDL.LU R6, [R1+0x1c] ;  /* 0x00001c0001067983 */ /* 0x002f220000300800 */
[----:B------:R-:W-:Y:S01]  /*12060*/  ISETP.GT.AND P2, PT, R0, 0x9, P1 ;  /* 0x000000090000780c */ /* 0x000fe20000f44270 */
[----:B----4-:R-:W-:-:S05]  /*12070*/  FMUL R6, R6, UR11 ;  /* 0x0000000b06067c20 */ /* 0x010fca0008400000 */
[----:B------:R-:W-:-:S07]  /*12080*/  F2FP.F16.F32.PACK_AB R6, RZ, R6 ;  /* 0x00000006ff06723e */ /* 0x000fce00000000ff */
[----:B------:R1:W-:Y:S04]  /*12090*/  @P2 STG.E.U16 desc[UR20][R4.64+0x12], R6 ;  /* 0x0000120604002986 */ /* 0x0003e8000c101514 */
[----:B-1----:R-:W4:Y:S01]  /*120a0*/  LDL.LU R6, [R1+0x20] ;  /* 0x0000200001067983 */ /* 0x002f220000300800 */
[----:B--2---:R-:W-:Y:S01]  /*120b0*/  FMUL R8, R8, UR11 ;  /* 0x0000000b08087c20 */ /* 0x004fe20008400000 */
[C---:B------:R-:W-:Y:S01]  /*120c0*/  ISETP.GT.AND P2, PT, R0.reuse, 0x10, P0 ;  /* 0x000000100000780c */ /* 0x040fe20000744270 */
[----:B---3--:R-:W-:Y:S01]  /*120d0*/  FMUL R7, R7, UR11 ;  /* 0x0000000b07077c20 */ /* 0x008fe20008400000 */
[C---:B------:R-:W-:Y:S02]  /*120e0*/  ISETP.GT.AND P3, PT, R0.reuse, 0x11, P0 ;  /* 0x000000110000780c */ /* 0x040fe40000764270 */
[----:B------:R-:W-:-:S02]  /*120f0*/  ISETP.GT.AND P4, PT, R0, 0x10, P1 ;  /* 0x000000100000780c */ /* 0x000fc40000f84270 */
[----:B------:R-:W-:Y:S01]  /*12100*/  F2FP.F16.F32.PACK_AB R7, RZ, R7 ;  /* 0x00000007ff07723e */ /* 0x000fe200000000ff */
[----:B----4-:R-:W-:-:S05]  /*12110*/  FMUL R6, R6, UR11 ;  /* 0x0000000b06067c20 */ /* 0x010fca0008400000 */
[----:B------:R-:W-:-:S04]  /*12120*/  F2FP.F16.F32.PACK_AB R6, RZ, R6 ;  /* 0x00000006ff06723e */ /* 0x000fc800000000ff */
[----:B------:R-:W-:Y:S02]  /*12130*/  PRMT R9, R6, 0x7610, R9 ;  /* 0x0000761006097816 */ /* 0x000fe40000000009 */
[----:B------:R-:W-:Y:S02]  /*12140*/  F2FP.F16.F32.PACK_AB R6, RZ, R8 ;  /* 0x00000008ff06723e */ /* 0x000fe400000000ff */
[----:B------:R-:W2:Y:S04]  /*12150*/  LDL.LU R8, [R1+0x2c] ;  /* 0x00002c0001087983 */ /* 0x000ea80000300800 */
[----:B------:R1:W-:Y:S01]  /*12160*/  @P2 STG.E.U16 desc[UR20][R2.64+0x20], R9 ;  /* 0x0000200902002986 */ /* 0x0003e2000c101514 */
[----:B------:R-:W-:-:S03]  /*12170*/  ISETP.GT.AND P2, PT, R0, 0x11, P1 ;  /* 0x000000110000780c */ /* 0x000fc60000f44270 */
[----:B------:R-:W-:Y:S04]  /*12180*/  @P3 STG.E.U16 desc[UR20][R2.64+0x22], R7 ;  /* 0x0000220702003986 */ /* 0x000fe8000c101514 */
[----:B------:R3:W-:Y:S04]  /*12190*/  @P4 STG.E.U16 desc[UR20][R4.64+0x20], R6 ;  /* 0x0000200604004986 */ /* 0x0007e8000c101514 */
[----:B-1----:R-:W4:Y:S01]  /*121a0*/  LDL.LU R9, [R1+0x34] ;  /* 0x0000340001097983 */ /* 0x002f220000300800 */
[----:B--2---:R-:W-:-:S05]  /*121b0*/  FMUL R8, R8, UR11 ;  /* 0x0000000b08087c20 */ /* 0x004fca0008400000 */
[----:B------:R-:W-:-:S04]  /*121c0*/  F2FP.F16.F32.PACK_AB R8, RZ, R8 ;  /* 0x00000008ff08723e */ /* 0x000fc800000000ff */
[----:B---3--:R-:W-:Y:S02]  /*121d0*/  PRMT R6, R8, 0x7610, R6 ;  /* 0x0000761008067816 */ /* 0x008fe40000000006 */
[----:B------:R-:W2:Y:S04]  /*121e0*/  LDL.LU R8, [R1+0x30] ;  /* 0x0000300001087983 */ /* 0x000ea80000300800 */
[----:B------:R1:W-:Y:S04]  /*121f0*/  @P2 STG.E.U16 desc[UR20][R4.64+0x22], R6 ;  /* 0x0000220604002986 */ /* 0x0003e8000c101514 */
[----:B-1----:R-:W3:Y:S01]  /*12200*/  LDL.LU R6, [R1+0x3c] ;  /* 0x00003c0001067983 */ /* 0x002ee20000300800 */
[----:B------:R-:W-:Y:S01]  /*12210*/  ISETP.GT.AND P2, PT, R0, 0x18, P0 ;  /* 0x000000180000780c */ /* 0x000fe20000744270 */
[----:B----4-:R-:W-:Y:S01]  /*12220*/  FMUL R9, R9, UR11 ;  /* 0x0000000b09097c20 */ /* 0x010fe20008400000 */
[----:B--2---:R-:W-:-:S05]  /*12230*/  FMUL R8, R8, UR11 ;  /* 0x0000000b08087c20 */ /* 0x004fca0008400000 */
[----:B------:R-:W-:Y:S02]  /*12240*/  F2FP.F16.F32.PACK_AB R7, RZ, R8 ;  /* 0x00000008ff07723e */ /* 0x000fe400000000ff */
[----:B------:R-:W-:Y:S02]  /*12250*/  F2FP.F16.F32.PACK_AB R8, RZ, R9 ;  /* 0x00000009ff08723e */ /* 0x000fe400000000ff */
[----:B------:R-:W2:Y:S01]  /*12260*/  LDL.LU R9, [R1+0x38] ;  /* 0x0000380001097983 */ /* 0x000ea20000300800 */
[C---:B------:R-:W-:Y:S02]  /*12270*/  ISETP.GT.AND P3, PT, R0.reuse, 0x19, P0 ;  /* 0x000000190000780c */ /* 0x040fe40000764270 */
[----:B------:R-:W-:Y:S01]  /*12280*/  ISETP.GT.AND P4, PT, R0, 0x18, P1 ;  /* 0x000000180000780c */ /* 0x000fe20000f84270 */
[----:B------:R1:W-:Y:S01]  /*12290*/  @P2 STG.E.U16 desc[UR20][R2.64+0x30], R7 ;  /* 0x0000300702002986 */ /* 0x0003e2000c101514 */
[----:B---3--:R-:W-:-:S05]  /*122a0*/  FMUL R6, R6, UR11 ;  /* 0x0000000b06067c20 */ /* 0x008fca0008400000 */
[----:B------:R-:W-:Y:S01]  /*122b0*/  F2FP.F16.F32.PACK_AB R6, RZ, R6 ;  /* 0x00000006ff06723e */ /* 0x000fe200000000ff */
[----:B-1----:R-:W3:Y:S03]  /*122c0*/  LDL.LU R7, [R1+0x44] ;  /* 0x0000440001077983 */ /* 0x002ee60000300800 */
[----:B------:R-:W-:Y:S02]  /*122d0*/  PRMT R10, R6, 0x7610, R10 ;  /* 0x00007610060a7816 */ /* 0x000fe4000000000a */
[----:B------:R-:W4:Y:S04]  /*122e0*/  LDL.LU R6, [R1+0x40] ;  /* 0x0000400001067983 */ /* 0x000f280000300800 */
[----:B------:R1:W-:Y:S01]  /*122f0*/  @P3 STG.E.U16 desc[UR20][R2.64+0x32], R8 ;  /* 0x0000320802003986 */ /* 0x0003e2000c101514 */
[----:B------:R-:W-:-:S02]  /*12300*/  ISETP.GT.AND P2, PT, R0, 0x19, P1 ;  /* 0x000000190000780c */ /* 0x000fc40000f44270 */
[----:B------:R-:W-:Y:S01]  /*12310*/  ISETP.GT.AND P5, PT, R0, 0x30, P1 ;  /* 0x000000300000780c */ /* 0x000fe20000fa4270 */
[----:B------:R-:W-:Y:S01]  /*12320*/  FMUL R12, R12, UR11 ;  /* 0x0000000b0c0c7c20 */ /* 0x000fe20008400000 */
        /* <DEDUP_REMOVED lines=31> */
[----:B------:R-:W-:-:S02]  /*12520*/  USHF.L.U32 UR6, UR14, 0x6, URZ ;  /* 0x000000060e067899 */ /* 0x000fc4000800063f */
[----:B------:R-:W-:Y:S01]  /*12530*/  USHF.L.U64.HI UR7, UR14, 0x6, UR15 ;  /* 0x000000060e077899 */ /* 0x000fe2000801020f */
[----:B------:R-:W-:Y:S01]  /*12540*/  FMUL R152, R152, UR11 ;  /* 0x0000000b98987c20 */ /* 0x000fe20008400000 */
[----:B------:R-:W-:Y:S01]  /*12550*/  FMUL R153, R153, UR11 ;  /* 0x0000000b99997c20 */ /* 0x000fe20008400000 */
[----:B------:R-:W-:Y:S01]  /*12560*/  FMUL R154, R154, UR11 ;  /* 0x0000000b9a9a7c20 */ /* 0x000fe20008400000 */
[----:B------:R-:W-:Y:S01]  /*12570*/  FMUL R155, R155, UR11 ;  /* 0x0000000b9b9b7c20 */ /* 0x000fe20008400000 */
[----:B--2---:R-:W-:-:S05]  /*12580*/  FMUL R9, R9, UR11 ;  /* 0x0000000b09097c20 */ /* 0x004fca0008400000 */
[----:B------:R-:W-:Y:S01]  /*12590*/  F2FP.F16.F32.PACK_AB R9, RZ, R9 ;  /* 0x00000009ff09723e */ /* 0x000fe200000000ff */
[----:B----4-:R-:W-:-:S05]  /*125a0*/  FMUL R6, R6, UR11 ;  /* 0x0000000b06067c20 */ /* 0x010fca0008400000 */
[----:B-1----:R-:W-:Y:S02]  /*125b0*/  F2FP.F16.F32.PACK_AB R8, RZ, R6 ;  /* 0x00000006ff08723e */ /* 0x002fe400000000ff */
[----:B------:R-:W2:Y:S04]  /*125c0*/  LDL.LU R6, [R1+0x48] ;  /* 0x0000480001067983 */ /* 0x000ea80000300800 */
[----:B------:R1:W-:Y:S04]  /*125d0*/  @P4 STG.E.U16 desc[UR20][R4.64+0x30], R9 ;  /* 0x0000300904004986 */ /* 0x0003e8000c101514 */
[----:B------:R-:W-:Y:S01]  /*125e0*/  @P2 STG.E.U16 desc[UR20][R4.64+0x32], R10 ;  /* 0x0000320a04002986 */ /* 0x000fe2000c101514 */
[C---:B------:R-:W-:Y:S01]  /*125f0*/  ISETP.GT.AND P2, PT, R0.reuse, 0x20, P0 ;  /* 0x000000200000780c */ /* 0x040fe20000744270 */
[----:B---3--:R-:W-:Y:S01]  /*12600*/  FMUL R7, R7, UR11 ;  /* 0x0000000b07077c20 */ /* 0x008fe20008400000 */
[----:B------:R-:W-:-:S02]  /*12610*/  ISETP.GT.AND P3, PT, R0, 0x21, P0 ;  /* 0x000000210000780c */ /* 0x000fc40000764270 */
[----:B------:R-:W-:Y:S02]  /*12620*/  ISETP.GT.AND P4, PT, R0, 0x20, P1 ;  /* 0x000000200000780c */ /* 0x000fe40000f84270 */
[----:B------:R-:W-:-:S07]  /*12630*/  F2FP.F16.F32.PACK_AB R7, RZ, R7 ;  /* 0x00000007ff07723e */ /* 0x000fce00000000ff */
[----:B------:R3:W-:Y:S01]  /*12640*/  @P2 STG.E.U16 desc[UR20][R2.64+0x40], R8 ;  /* 0x0000400802002986 */ /* 0x0007e2000c101514 */
[----:B------:R-:W-:Y:S02]  /*12650*/  ISETP.GT.AND P2, PT, R0, 0x21, P1 ;  /* 0x000000210000780c */ /* 0x000fe40000f44270 */
[----:B-1----:R-:W-:Y:S01]  /*12660*/  PRMT R9, R7, 0x7610, R9 ;  /* 0x0000761007097816 */ /* 0x002fe20000000009 */
[----:B------:R-:W-:-:S04]  /*12670*/  FMUL R7, R250, UR11 ;  /* 0x0000000bfa077c20 */ /* 0x000fc80008400000 */
[----:B------:R1:W-:Y:S01]  /*12680*/  @P3 STG.E.U16 desc[UR20][R2.64+0x42], R9 ;  /* 0x0000420902003986 */ /* 0x0003e2000c101514 */
[----:B------:R-:W-:Y:S01]  /*12690*/  ISETP.GT.AND P3, PT, R0, 0x29, P0 ;  /* 0x000000290000780c */ /* 0x000fe20000764270 */
[----:B---3--:R-:W-:Y:S01]  /*126a0*/  FMUL R8, R249, UR11 ;  /* 0x0000000bf9087c20 */ /* 0x008fe20008400000 */
[----:B------:R-:W-:-:S04]  /*126b0*/  F2FP.F16.F32.PACK_AB R7, RZ, R7 ;  /* 0x00000007ff07723e */ /* 0x000fc800000000ff */
[----:B------:R-:W-:Y:S02]  /*126c0*/  F2FP.F16.F32.PACK_AB R8, RZ, R8 ;  /* 0x00000008ff08723e */ /* 0x000fe400000000ff */
[----:B------:R-:W-:Y:S02]  /*126d0*/  PRMT R15, R7, 0x7610, R15 ;  /* 0x00007610070f7816 */ /* 0x000fe4000000000f */
[----:B------:R-:W-:Y:S01]  /*126e0*/  PRMT R17, R8, 0x7610, R17 ;  /* 0x0000761008117816 */ /* 0x000fe20000000011 */
[----:B------:R-:W-:Y:S01]  /*126f0*/  FMUL R7, R247, UR11 ;  /* 0x0000000bf7077c20 */ /* 0x000fe20008400000 */
[----:B------:R-:W-:-:S04]  /*12700*/  FMUL R8, R246, UR11 ;  /* 0x0000000bf6087c20 */ /* 0x000fc80008400000 */
[----:B------:R-:W-:Y:S02]  /*12710*/  F2FP.F16.F32.PACK_AB R7, RZ, R7 ;  /* 0x00000007ff07723e */ /* 0x000fe400000000ff */
[----:B------:R-:W-:Y:S01]  /*12720*/  F2FP.F16.F32.PACK_AB R8, RZ, R8 ;  /* 0x00000008ff08723e */ /* 0x000fe200000000ff */
[----:B-1----:R-:W-:Y:S01]  /*12730*/  FMUL R9, R245, UR11 ;  /* 0x0000000bf5097c20 */ /* 0x002fe20008400000 */
[----:B------:R-:W-:-:S04]  /*12740*/  F2FP.F16.F32.PACK_AB R12, RZ, R12 ;  /* 0x0000000cff0c723e */ /* 0x000fc800000000ff */
[----:B------:R-:W-:Y:S02]  /*12750*/  F2FP.F16.F32.PACK_AB R9, RZ, R9 ;  /* 0x00000009ff09723e */ /* 0x000fe400000000ff */
[----:B------:R-:W-:Y:S02]  /*12760*/  F2FP.F16.F32.PACK_AB R16, RZ, R16 ;  /* 0x00000010ff10723e */ /* 0x000fe400000000ff */
[----:B------:R-:W-:Y:S02]  /*12770*/  F2FP.F16.F32.PACK_AB R18, RZ, R18 ;  /* 0x00000012ff12723e */ /* 0x000fe400000000ff */
[----:B------:R-:W-:Y:S02]  /*12780*/  F2FP.F16.F32.PACK_AB R20, RZ, R20 ;  /* 0x00000014ff14723e */ /* 0x000fe400000000ff */
[----:B------:R-:W-:Y:S02]  /*12790*/  F2FP.F16.F32.PACK_AB R19, RZ, R19 ;  /* 0x00000013ff13723e */ /* 0x000fe400000000ff */
[----:B------:R-:W-:-:S02]  /*127a0*/  F2FP.F16.F32.PACK_AB R21, RZ, R21 ;  /* 0x00000015ff15723e */ /* 0x000fc400000000ff */
        /* <DEDUP_REMOVED lines=25> */
[----:B------:R-:W-:Y:S01]  /*12940*/  F2FP.F16.F32.PACK_AB R239, RZ, R239 ;  /* 0x000000efffef723e */ /* 0x000fe200000000ff */
[----:B--2---:R-:W-:-:S05]  /*12950*/  FMUL R6, R6, UR11 ;  /* 0x0000000b06067c20 */ /* 0x004fca0008400000 */
[----:B------:R-:W-:-:S04]  /*12960*/  F2FP.F16.F32.PACK_AB R6, RZ, R6 ;  /* 0x00000006ff06723e */ /* 0x000fc800000000ff */
[----:B------:R-:W-:Y:S01]  /*12970*/  PRMT R10, R6, 0x7610, R10 ;  /* 0x00007610060a7816 */ /* 0x000fe2000000000a */
[----:B------:R-:W-:-:S05]  /*12980*/  FMUL R6, R252, UR11 ;  /* 0x0000000bfc067c20 */ /* 0x000fca0008400000 */
[----:B------:R-:W-:-:S04]  /*12990*/  F2FP.F16.F32.PACK_AB R6, RZ, R6 ;  /* 0x00000006ff06723e */ /* 0x000fc800000000ff */
[----:B------:R-:W-:Y:S01]  /*129a0*/  PRMT R11, R6, 0x7610, R11 ;  /* 0x00007610060b7816 */ /* 0x000fe2000000000b */
[----:B------:R1:W-:Y:S01]  /*129b0*/  @P4 STG.E.U16 desc[UR20][R4.64+0x40], R10 ;  /* 0x0000400a04004986 */ /* 0x0003e2000c101514 */
[----:B------:R-:W-:-:S03]  /*129c0*/  FMUL R6, R251, UR11 ;  /* 0x0000000bfb067c20 */ /* 0x000fc60008400000 */
[----:B------:R2:W-:Y:S01]  /*129d0*/  @P2 STG.E.U16 desc[UR20][R4.64+0x42], R11 ;  /* 0x0000420b04002986 */ /* 0x0005e2000c101514 */
[C---:B------:R-:W-:Y:S02]  /*129e0*/  ISETP.GT.AND P2, PT, R0.reuse, 0x28, P0 ;  /* 0x000000280000780c */ /* 0x040fe40000744270 */
[----:B------:R-:W-:Y:S02]  /*129f0*/  ISETP.GT.AND P4, PT, R0, 0x28, P1 ;  /* 0x000000280000780c */ /* 0x000fe40000f84270 */
[----:B------:R-:W-:-:S04]  /*12a00*/  F2FP.F16.F32.PACK_AB R6, RZ, R6 ;  /* 0x00000006ff06723e */ /* 0x000fc800000000ff */
[----:B------:R-:W-:Y:S01]  /*12a10*/  PRMT R13, R6, 0x7610, R13 ;  /* 0x00007610060d7816 */ /* 0x000fe2000000000d */
[----:B------:R-:W-:Y:S01]  /*12a20*/  @P3 STG.E.U16 desc[UR20][R2.64+0x52], R15 ;  /* 0x0000520f02003986 */ /* 0x000fe2000c101514 */
[----:B------:R-:W-:-:S03]  /*12a30*/  ISETP.GT.AND P3, PT, R0, 0x30, P0 ;  /* 0x000000300000780c */ /* 0x000fc60000764270 */
[----:B------:R3:W-:Y:S01]  /*12a40*/  @P2 STG.E.U16 desc[UR20][R2.64+0x50], R13 ;  /* 0x0000500d02002986 */ /* 0x0007e2000c101514 */
[----:B------:R-:W-:Y:S01]  /*12a50*/  ISETP.GT.AND P2, PT, R0, 0x29, P1 ;  /* 0x000000290000780c */ /* 0x000fe20000f44270 */
[----:B------:R-:W-:Y:S02]  /*12a60*/  FMUL R6, R248, UR11 ;  /* 0x0000000bf8067c20 */ /* 0x000fe40008400000 */
[----:B------:R4:W-:Y:S01]  /*12a70*/  @P4 STG.E.U16 desc[UR20][R4.64+0x50], R17 ;  /* 0x0000501104004986 */ /* 0x0009e2000c101514 */
[----:B------:R-:W-:Y:S02]  /*12a80*/  ISETP.GT.AND P4, PT, R0, 0x31, P0 ;  /* 0x000000310000780c */ /* 0x000fe40000784270 */
[----:B------:R-:W-:Y:S01]  /*12a90*/  F2FP.F16.F32.PACK_AB R6, RZ, R6 ;  /* 0x00000006ff06723e */ /* 0x000fe200000000ff */
[----:B-1----:R-:W-:Y:S01]  /*12aa0*/  FMUL R10, R244, UR11 ;  /* 0x0000000bf40a7c20 */ /* 0x002fe20008400000 */
[----:B--2---:R-:W-:-:S05]  /*12ab0*/  FMUL R11, R243, UR11 ;  /* 0x0000000bf30b7c20 */ /* 0x004fca0008400000 */
[----:B------:R-:W-:Y:S01]  /*12ac0*/  @P2 STG.E.U16 desc[UR20][R4.64+0x52], R6 ;  /* 0x0000520604002986 */ /* 0x000fe2000c101514 */
[----:B------:R-:W-:-:S03]  /*12ad0*/  ISETP.GT.AND P2, PT, R0, 0x31, P1 ;  /* 0x000000310000780c */ /* 0x000fc60000f44270 */
[----:B------:R-:W-:Y:S01]  /*12ae0*/  @P3 STG.E.U16 desc[UR20][R2.64+0x60], R7 ;  /* 0x0000600702003986 */ /* 0x000fe2000c101514 */
[----:B------:R-:W-:-:S03]  /*12af0*/  ISETP.GT.AND P3, PT, R0, 0x38, P0 ;  /* 0x000000380000780c */ /* 0x000fc60000764270 */
[----:B------:R-:W-:Y:S01]  /*12b00*/  @P4 STG.E.U16 desc[UR20][R2.64+0x62], R8 ;  /* 0x0000620802004986 */ /* 0x000fe2000c101514 */
[C---:B------:R-:W-:Y:S02]  /*12b10*/  ISETP.GT.AND P4, PT, R0.reuse, 0x39, P0 ;  /* 0x000000390000780c */ /* 0x040fe40000784270 */
[----:B------:R-:W-:Y:S02]  /*12b20*/  F2FP.F16.F32.PACK_AB R10, RZ, R10 ;  /* 0x0000000aff0a723e */ /* 0x000fe400000000ff */
[----:B------:R-:W-:Y:S01]  /*12b30*/  F2FP.F16.F32.PACK_AB R11, RZ, R11 ;  /* 0x0000000bff0b723e */ /* 0x000fe200000000ff */
[----:B------:R-:W-:Y:S01]  /*12b40*/  @P5 STG.E.U16 desc[UR20][R4.64+0x60], R9 ;  /* 0x0000600904005986 */ /* 0x000fe2000c101514 */
[----:B------:R-:W-:-:S03]  /*12b50*/  ISETP.GT.AND P5, PT, R0, 0x38, P1 ;  /* 0x000000380000780c */ /* 0x000fc60000fa4270 */
[----:B------:R-:W-:Y:S01]  /*12b60*/  @P2 STG.E.U16 desc[UR20][R4.64+0x62], R10 ;  /* 0x0000620a04002986 */ /* 0x000fe2000c101514 */
[----:B------:R-:W-:Y:S01]  /*12b70*/  ISETP.GT.AND P2, PT, R0, 0x39, P1 ;  /* 0x000000390000780c */ /* 0x000fe20000f44270 */
[----:B---3--:R-:W-:Y:S02]  /*12b80*/  FMUL R13, R242, UR11 ;  /* 0x0000000bf20d7c20 */ /* 0x008fe40008400000 */
[----:B------:R-:W-:Y:S01]  /*12b90*/  @P3 STG.E.U16 desc[UR20][R2.64+0x70], R11 ;  /* 0x0000700b02003986 */ /* 0x000fe2000c101514 */
[C---:B------:R-:W-:Y:S01]  /*12ba0*/  ISETP.GT.AND P3, PT, R0.reuse, 0x40, P0 ;  /* 0x000000400000780c */ /* 0x040fe20000764270 */
[----:B------:R-:W-:Y:S02]  /*12bb0*/  FMUL R15, R241, UR11 ;  /* 0x0000000bf10f7c20 */ /* 0x000fe40008400000 */
[----:B------:R-:W-:Y:S01]  /*12bc0*/  @P4 STG.E.U16 desc[UR20][R2.64+0x72], R12 ;  /* 0x0000720c02004986 */ /* 0x000fe2000c101514 */
[----:B------:R-:W-:Y:S02]  /*12bd0*/  ISETP.GT.AND P4, PT, R0, 0x41, P0 ;  /* 0x000000410000780c */ /* 0x000fe40000784270 */
[----:B------:R-:W-:-:S02]  /*12be0*/  F2FP.F16.F32.PACK_AB R13, RZ, R13 ;  /* 0x0000000dff0d723e */ /* 0x000fc400000000ff */
[----:B------:R-:W-:-:S03]  /*12bf0*/  F2FP.F16.F32.PACK_AB R15, RZ, R15 ;  /* 0x0000000fff0f723e */ /* 0x000fc600000000ff */
[----:B------:R-:W-:Y:S01]  /*12c00*/  @P5 STG.E.U16 desc[UR20][R4.64+0x70], R13 ;  /* 0x0000700d04005986 */ /* 0x000fe2000c101514 */
[----:B------:R-:W-:-:S03]  /*12c10*/  ISETP.GT.AND P5, PT, R0, 0x40, P1 ;  /* 0x000000400000780c */ /* 0x000fc60000fa4270 */
[----:B------:R-:W-:Y:S01]  /*12c20*/  @P2 STG.E.U16 desc[UR20][R4.64+0x72], R15 ;  /* 0x0000720f04002986 */ /* 0x000fe2000c101514 */
[----:B------:R-:W-:Y:S01]  /*12c30*/  ISETP.GT.AND P2, PT, R0, 0x41, P1 ;  /* 0x000000410000780c */ /* 0x000fe20000f44270 */
[----:B----4-:R-:W-:Y:S02]  /*12c40*/  FMUL R17, R240, UR11 ;  /* 0x0000000bf0117c20 */ /* 0x010fe40008400000 */
[----:B------:R-:W-:Y:S01]  /*12c50*/  @P3 STG.E.U16 desc[UR20][R2.64+0x80], R16 ;  /* 0x0000801002003986 */ /* 0x000fe2000c101514 */
[----:B------:R-:W-:-:S03]  /*12c60*/  ISETP.GT.AND P3, PT, R0, 0x48, P0 ;  /* 0x000000480000780c */ /* 0x000fc60000764270 */
[----:B------:R-:W-:Y:S01]  /*12c70*/  @P4 STG.E.U16 desc[UR20][R2.64+0x82], R18 ;  /* 0x0000821202004986 */ /* 0x000fe2000c101514 */
[----:B------:R-:W-:Y:S02]  /*12c80*/  ISETP.GT.AND P4, PT, R0, 0x49, P0 ;  /* 0x000000490000780c */ /* 0x000fe40000784270 */
[----:B------:R-:W-:-:S05]  /*12c90*/  F2FP.F16.F32.PACK_AB R17, RZ, R17 ;  /* 0x00000011ff11723e */ /* 0x000fca00000000ff */
[----:B------:R-:W-:Y:S01]  /*12ca0*/  @P5 STG.E.U16 desc[UR20][R4.64+0x80], R17 ;  /* 0x0000801104005986 */ /* 0x000fe2000c101514 */
[----:B------:R-:W-:-:S03]  /*12cb0*/  ISETP.GT.AND P5, PT, R0, 0x48, P1 ;  /* 0x000000480000780c */ /* 0x000fc60000fa4270 */
        /* <DEDUP_REMOVED lines=43> */
[C---:B------:R-:W-:Y:S02]  /*12f70*/  ISETP.GT.AND P3, PT, R0.reuse, 0x78, P0 ;  /* 0x000000780000780c */ /* 0x040fe40000764270 */
[C---:B------:R-:W-:Y:S01]  /*12f80*/  ISETP.GT.AND P0, PT, R0.reuse, 0x79, P0 ;  /* 0x000000790000780c */ /* 0x040fe20000704270 */
[----:B------:R-:W-:Y:S01]  /*12f90*/  @P4 STG.E.U16 desc[UR20][R2.64+0xe2], R233 ;  /* 0x0000e2e902004986 */ /* 0x000fe2000c101514 */
[C---:B------:R-:W-:Y:S02]  /*12fa0*/  ISETP.GT.AND P4, PT, R0.reuse, 0x78, P1 ;  /* 0x000000780000780c */ /* 0x040fe40000f84270 */
[----:B------:R-:W-:Y:S01]  /*12fb0*/  ISETP.GT.AND P1, PT, R0, 0x79, P1 ;  /* 0x000000790000780c */ /* 0x000fe20000f24270 */
[----:B------:R-:W-:Y:S01]  /*12fc0*/  @P5 STG.E.U16 desc[UR20][R4.64+0xe0], R234 ;  /* 0x0000e0ea04005986 */ /* 0x000fe2000c101514 */
[----:B------:R-:W-:-:S03]  /*12fd0*/  USHF.L.U32 UR10, UR6, 0x1, URZ ;  /* 0x00000001060a7899 */ /* 0x000fc6000800063f */
[----:B------:R-:W-:Y:S04]  /*12fe0*/  @P2 STG.E.U16 desc[UR20][R4.64+0xe2], R235 ;  /* 0x0000e2eb04002986 */ /* 0x000fe8000c101514 */
[----:B------:R-:W-:Y:S04]  /*12ff0*/  @P3 STG.E.U16 desc[UR20][R2.64+0xf0], R236 ;  /* 0x0000f0ec02003986 */ /* 0x000fe8000c101514 */
[----:B------:R-:W-:Y:S01]  /*13000*/  @P0 STG.E.U16 desc[UR20][R2.64+0xf2], R237 ;  /* 0x0000f2ed02000986 */ /* 0x000fe2000c101514 */
[----:B------:R-:W-:-:S03]  /*13010*/  ISETP.GT.AND P0, PT, R14, 0x48, PT ;  /* 0x000000480e00780c */ /* 0x000fc60003f04270 */
[----:B------:R-:W-:Y:S01]  /*13020*/  @P4 STG.E.U16 desc[UR20][R4.64+0xf0], R238 ;  /* 0x0000f0ee04004986 */ /* 0x000fe2000c101514 */
[----:B------:R-:W-:-:S03]  /*13030*/  USHF.L.U64.HI UR6, UR6, 0x1, UR7 ;  /* 0x0000000106067899 */ /* 0x000fc60008010207 */
[----:B------:R1:W-:Y:S01]  /*13040*/  @P1 STG.E.U16 desc[UR20][R4.64+0xf2], R239 ;  /* 0x0000f2ef04001986 */ /* 0x0003e2000c101514 */
[----:B------:R-:W-:Y:S02]  /*13050*/  ISETP.GT.AND P1, PT, R14, 0x40, PT ;  /* 0x000000400e00780c */ /* 0x000fe40003f24270 */
[C---:B------:R-:W-:Y:S02]  /*13060*/  ISETP.GT.AND P3, PT, R0.reuse, RZ, P0 ;  /* 0x000000ff0000720c */ /* 0x040fe40000764270 */
[C---:B------:R-:W-:Y:S02]  /*13070*/  ISETP.GT.AND P5, PT, R0.reuse, RZ, P1 ;  /* 0x000000ff0000720c */ /* 0x040fe40000fa4270 */
[----:B------:R-:W-:Y:S02]  /*13080*/  ISETP.GT.AND P4, PT, R0, 0x1, P1 ;  /* 0x000000010000780c */ /* 0x000fe40000f84270 */
[----:B-1----:R-:W-:Y:S02]  /*13090*/  IADD3 R4, P6, R2, UR10, RZ ;  /* 0x0000000a02047c10 */ /* 0x002fe4000ffde0ff */
[----:B------:R-:W-:-:S02]  /*130a0*/  ISETP.GT.AND P2, PT, R0, 0x1, P0 ;  /* 0x000000010000780c */ /* 0x000fc40000744270 */
[----:B------:R-:W-:Y:S02]  /*130b0*/  IADD3.X R5, R3, UR6, RZ, P6, !PT ;  /* 0x0000000603057c10 */ /* 0x000fe4000b7fe4ff */
[----:B------:R-:W-:Y:S02]  /*130c0*/  IADD3 R10, P6, R4, UR9, RZ ;  /* 0x00000009040a7c10 */ /* 0x000fe4000ffde0ff */
[----:B------:R-:W-:Y:S02]  /*130d0*/  F2FP.F16.F32.PACK_AB R152, RZ, R152 ;  /* 0x00000098ff98723e */ /* 0x000fe400000000ff */
[----:B------:R-:W-:Y:S02]  /*130e0*/  F2FP.F16.F32.PACK_AB R153, RZ, R153 ;  /* 0x00000099ff99723e */ /* 0x000fe400000000ff */
[----:B------:R-:W-:Y:S02]  /*130f0*/  F2FP.F16.F32.PACK_AB R154, RZ, R154 ;  /* 0x0000009aff9a723e */ /* 0x000fe400000000ff */
[----:B------:R-:W-:Y:S01]  /*13100*/  IADD3.X R11, R5, UR8, RZ, P6, !PT ;  /* 0x00000008050b7c10 */ /* 0x000fe2000b7fe4ff */
[----:B------:R-:W-:Y:S01]  /*13110*/  FMUL R6, R156, UR11 ;  /* 0x0000000b9c067c20 */ /* 0x000fe20008400000 */
[----:B------:R-:W-:Y:S01]  /*13120*/  F2FP.F16.F32.PACK_AB R155, RZ, R155 ;  /* 0x0000009bff9b723e */ /* 0x000fe200000000ff */
[----:B------:R-:W-:Y:S01]  /*13130*/  @P5 STG.E.U16 desc[UR20][R4.64], R152 ;  /* 0x0000009804005986 */ /* 0x000fe2000c101514 */
[----:B------:R-:W-:-:S03]  /*13140*/  FMUL R7, R157, UR11 ;  /* 0x0000000b9d077c20 */ /* 0x000fc60008400000 */
[----:B------:R-:W-:Y:S01]  /*13150*/  @P4 STG.E.U16 desc[UR20][R4.64+0x2], R153 ;  /* 0x0000029904004986 */ /* 0x000fe2000c101514 */
[----:B------:R-:W-:-:S03]  /*13160*/  ISETP.GT.AND P4, PT, R0, 0x9, P1 ;  /* 0x000000090000780c */ /* 0x000fc60000f84270 */
[----:B------:R-:W-:Y:S01]  /*13170*/  @P3 STG.E.U16 desc[UR20][R10.64], R154 ;  /* 0x0000009a0a003986 */ /* 0x000fe2000c101514 */
[C---:B------:R-:W-:Y:S02]  /*13180*/  ISETP.GT.AND P3, PT, R0.reuse, 0x8, P1 ;  /* 0x000000080000780c */ /* 0x040fe40000f64270 */
[----:B------:R-:W-:Y:S01]  /*13190*/  F2FP.F16.F32.PACK_AB R6, RZ, R6 ;  /* 0x00000006ff06723e */ /* 0x000fe200000000ff */
[----:B------:R1:W-:Y:S01]  /*131a0*/  @P2 STG.E.U16 desc[UR20][R10.64+0x2], R155 ;  /* 0x0000029b0a002986 */ /* 0x0003e2000c101514 */
[----:B------:R-:W-:Y:S02]  /*131b0*/  ISETP.GT.AND P2, PT, R0, 0x8, P0 ;  /* 0x000000080000780c */ /* 0x000fe40000744270 */
[----:B------:R-:W-:Y:S01]  /*131c0*/  MOV R9, UR9 ;  /* 0x0000000900097c02 */ /* 0x000fe20008000f00 */
[----:B------:R-:W-:Y:S01]  /*131d0*/  FMUL R8, R158, UR11 ;  /* 0x0000000b9e087c20 */ /* 0x000fe20008400000 */
[----:B------:R-:W-:Y:S02]  /*131e0*/  F2FP.F16.F32.PACK_AB R7, RZ, R7 ;  /* 0x00000007ff07723e */ /* 0x000fe400000000ff */
[----:B-1----:R-:W-:Y:S01]  /*131f0*/  PRMT R10, R6, 0x7610, R10 ;  /* 0x00007610060a7816 */ /* 0x002fe2000000000a */
[----:B------:R-:W-:Y:S01]  /*13200*/  IMAD.U32 R11, RZ, RZ, UR8 ;  /* 0x00000008ff0b7e24 */ /* 0x000fe2000f8e00ff */
[----:B------:R-:W-:-:S02]  /*13210*/  IADD3 R6, P5, P6, R9, UR10, R2 ;  /* 0x0000000a09067c10 */ /* 0x000fc4000febe002 */
[----:B------:R-:W-:Y:S02]  /*13220*/  PRMT R9, R7, 0x7610, R9 ;  /* 0x0000761007097816 */ /* 0x000fe40000000009 */
[----:B------:R-:W-:Y:S02]  /*13230*/  F2FP.F16.F32.PACK_AB R8, RZ, R8 ;  /* 0x00000008ff08723e */ /* 0x000fe400000000ff */
[----:B------:R-:W-:Y:S01]  /*13240*/  IADD3.X R7, R11, UR6, R3, P5, P6 ;  /* 0x000000060b077c10 */ /* 0x000fe2000afec403 */
[----:B------:R-:W-:Y:S01]  /*13250*/  @P3 STG.E.U16 desc[UR20][R4.64+0x10], R10 ;  /* 0x0000100a04003986 */ /* 0x000fe2000c101514 */
[----:B------:R-:W-:-:S03]  /*13260*/  ISETP.GT.AND P3, PT, R0, 0x9, P0 ;  /* 0x000000090000780c */ /* 0x000fc60000764270 */
[----:B------:R-:W-:Y:S01]  /*13270*/  @P4 STG.E.U16 desc[UR20][R4.64+0x12], R9 ;  /* 0x0000120904004986 */ /* 0x000fe2000c101514 */
[C---:B------:R-:W-:Y:S01]  /*13280*/  ISETP.GT.AND P4, PT, R0.reuse, 0x10, P1 ;  /* 0x000000100000780c */ /* 0x040fe20000f84270 */
[----:B------:R-:W-:Y:S01]  /*13290*/  FMUL R159, R159, UR11 ;  /* 0x0000000b9f9f7c20 */ /* 0x000fe20008400000 */
[C---:B------:R-:W-:Y:S01]  /*132a0*/  ISETP.GT.AND P5, PT, R0.reuse, 0x11, P1 ;  /* 0x000000110000780c */ /* 0x040fe20000fa4270 */
[----:B------:R-:W-:Y:S01]  /*132b0*/  @P2 STG.E.U16 desc[UR20][R6.64+0x10], R8 ;  /* 0x0000100806002986 */ /* 0x000fe2000c101514 */
[----:B------:R-:W-:Y:S01]  /*132c0*/  ISETP.GT.AND P2, PT, R0, 0x10, P0 ;  /* 0x000000100000780c */ /* 0x000fe20000744270 */
[----:B------:R-:W-:Y:S01]  /*132d0*/  FMUL R160, R160, UR11 ;  /* 0x0000000ba0a07c20 */ /* 0x000fe20008400000 */
[----:B------:R-:W-:Y:S01]  /*132e0*/  FMUL R161, R161, UR11 ;  /* 0x0000000ba1a17c20 */ /* 0x000fe20008400000 */
[----:B------:R-:W-:Y:S01]  /*132f0*/  FMUL R162, R162, UR11 ;  /* 0x0000000ba2a27c20 */ /* 0x000fe20008400000 */
[----:B------:R-:W-:Y:S02]  /*13300*/  F2FP.F16.F32.PACK_AB R159, RZ, R159 ;  /* 0x0000009fff9f723e */ /* 0x000fe400000000ff */
[----:B------:R-:W-:-:S02]  /*13310*/  F2FP.F16.F32.PACK_AB R160, RZ, R160 ;  /* 0x000000a0ffa0723e */ /* 0x000fc400000000ff */
[----:B------:R-:W-:Y:S02]  /*13320*/  F2FP.F16.F32.PACK_AB R161, RZ, R161 ;  /* 0x000000a1ffa1723e */ /* 0x000fe400000000ff */
[----:B------:R-:W-:Y:S01]  /*13330*/  F2FP.F16.F32.PACK_AB R162, RZ, R162 ;  /* 0x000000a2ffa2723e */ /* 0x000fe200000000ff */
[----:B------:R-:W-:Y:S01]  /*13340*/  @P3 STG.E.U16 desc[UR20][R6.64+0x12], R159 ;  /* 0x0000129f06003986 */ /* 0x000fe2000c101514 */
[----:B------:R-:W-:-:S03]  /*13350*/  ISETP.GT.AND P3, PT, R0, 0x11, P0 ;  /* 0x000000110000780c */ /* 0x000fc60000764270 */
[----:B------:R-:W-:Y:S01]  /*13360*/  @P4 STG.E.U16 desc[UR20][R4.64+0x20], R160 ;  /* 0x000020a004004986 */ /* 0x000fe2000c101514 */
[C---:B------:R-:W-:Y:S01]  /*13370*/  ISETP.GT.AND P4, PT, R0.reuse, 0x18, P1 ;  /* 0x000000180000780c */ /* 0x040fe20000f84270 */
[----:B------:R-:W-:Y:S02]  /*13380*/  FMUL R163, R163, UR11 ;  /* 0x0000000ba3a37c20 */ /* 0x000fe40008400000 */
[----:B------:R-:W-:Y:S01]  /*13390*/  @P5 STG.E.U16 desc[UR20][R4.64+0x22], R161 ;  /* 0x000022a104005986 */ /* 0x000fe2000c101514 */
[----:B------:R-:W-:Y:S01]  /*133a0*/  ISETP.GT.AND P5, PT, R0, 0x19, P1 ;  /* 0x000000190000780c */ /* 0x000fe20000fa4270 */
[----:B------:R-:W-:Y:S02]  /*133b0*/  FMUL R164, R164, UR11 ;  /* 0x0000000ba4a47c20 */ /* 0x000fe40008400000 */
[----:B------:R-:W-:Y:S01]  /*133c0*/  @P2 STG.E.U16 desc[UR20][R6.64+0x20], R162 ;  /* 0x000020a206002986 */ /* 0x000fe2000c101514 */
[----:B------:R-:W-:Y:S01]  /*133d0*/  ISETP.GT.AND P2, PT, R0, 0x18, P0 ;  /* 0x000000180000780c */ /* 0x000fe20000744270 */
[----:B------:R-:W-:Y:S01]  /*133e0*/  FMUL R165, R165, UR11 ;  /* 0x0000000ba5a57c20 */ /* 0x000fe20008400000 */
[----:B------:R-:W-:Y:S01]  /*133f0*/  FMUL R166, R166, UR11 ;  /* 0x0000000ba6a67c20 */ /* 0x000fe20008400000 */
[----:B------:R-:W-:-:S02]  /*13400*/  F2FP.F16.F32.PACK_AB R163, RZ, R163 ;  /* 0x000000a3ffa3723e */ /* 0x000fc400000000ff */
[----:B------:R-:W-:Y:S02]  /*13410*/  F2FP.F16.F32.PACK_AB R164, RZ, R164 ;  /* 0x000000a4ffa4723e */ /* 0x000fe400000000ff */
        /* <DEDUP_REMOVED lines=181> */
[C---:B------:R-:W-:Y:S02]  /*13f70*/  ISETP.GT.AND P4, PT, R0.reuse, 0x71, P0 ;  /* 0x000000710000780c */ /* 0x040fe40000784270 */
[----:B------:R-:W-:Y:S01]  /*13f80*/  ISETP.GT.AND P1, PT, R0, 0x79, P1 ;  /* 0x000000790000780c */ /* 0x000fe20000f24270 */
[----:B------:R-:W-:Y:S01]  /*13f90*/  @P5 STG.E.U16 desc[UR20][R4.64+0xe2], R209 ;  /* 0x0000e2d104005986 */ /* 0x000fe2000c101514 */
[----:B------:R-:W-:-:S03]  /*13fa0*/  FMUL R211, R211, UR11 ;  /* 0x0000000bd3d37c20 */ /* 0x000fc60008400000 */
[----:B------:R-:W-:Y:S01]  /*13fb0*/  @P2 STG.E.U16 desc[UR20][R6.64+0xe0], R210 ;  /* 0x0000e0d206002986 */ /* 0x000fe2000c101514 */
[----:B------:R-:W-:Y:S01]  /*13fc0*/  ISETP.GT.AND P2, PT, R0, 0x78, P0 ;  /* 0x000000780000780c */ /* 0x000fe20000744270 */
[----:B------:R-:W-:Y:S01]  /*13fd0*/  FMUL R212, R212, UR11 ;  /* 0x0000000bd4d47c20 */ /* 0x000fe20008400000 */
[----:B------:R-:W-:Y:S01]  /*13fe0*/  FMUL R213, R213, UR11 ;  /* 0x0000000bd5d57c20 */ /* 0x000fe20008400000 */
[----:B------:R-:W-:Y:S02]  /*13ff0*/  F2FP.F16.F32.PACK_AB R211, RZ, R211 ;  /* 0x000000d3ffd3723e */ /* 0x000fe400000000ff */
[----:B------:R-:W-:Y:S01]  /*14000*/  ISETP.GT.AND P0, PT, R0, 0x79, P0 ;  /* 0x000000790000780c */ /* 0x000fe20000704270 */
[----:B------:R-:W-:Y:S01]  /*14010*/  FMUL R214, R214, UR11 ;  /* 0x0000000bd6d67c20 */ /* 0x000fe20008400000 */
[----:B------:R-:W-:Y:S02]  /*14020*/  F2FP.F16.F32.PACK_AB R212, RZ, R212 ;  /* 0x000000d4ffd4723e */ /* 0x000fe400000000ff */
[----:B------:R-:W-:Y:S01]  /*14030*/  F2FP.F16.F32.PACK_AB R213, RZ, R213 ;  /* 0x000000d5ffd5723e */ /* 0x000fe200000000ff */
[----:B------:R-:W-:Y:S01]  /*14040*/  @P4 STG.E.U16 desc[UR20][R6.64+0xe2], R211 ;  /* 0x0000e2d306004986 */ /* 0x000fe2000c101514 */
[----:B------:R-:W-:Y:S01]  /*14050*/  F2FP.F16.F32.PACK_AB R214, RZ, R214 ;  /* 0x000000d6ffd6723e */ /* 0x000fe200000000ff */
[----:B------:R-:W-:-:S02]  /*14060*/  USHF.L.U32 UR7, UR14, 0x8, URZ ;  /* 0x000000080e077899 */ /* 0x000fc4000800063f */
[----:B------:R-:W-:Y:S04]  /*14070*/  @P3 STG.E.U16 desc[UR20][R4.64+0xf0], R212 ;  /* 0x0000f0d404003986 */ /* 0x000fe8000c101514 */
[----:B------:R1:W-:Y:S01]  /*14080*/  @P1 STG.E.U16 desc[UR20][R4.64+0xf2], R213 ;  /* 0x0000f2d504001986 */ /* 0x0003e2000c101514 */
[----:B------:R-:W-:Y:S01]  /*14090*/  FMUL R215, R215, UR11 ;  /* 0x0000000bd7d77c20 */ /* 0x000fe20008400000 */
[----:B------:R-:W-:Y:S01]  /*140a0*/  USHF.L.U64.HI UR6, UR14, 0x8, UR15 ;  /* 0x000000080e067899 */ /* 0x000fe2000801020f */
[----:B-1----:R-:W-:Y:S02]  /*140b0*/  @P2 IMAD.MOV.U32 R4, RZ, RZ, R6 ;  /* 0x000000ffff042224 */ /* 0x002fe400078e0006 */
[----:B------:R-:W-:Y:S01]  /*140c0*/  @P2 IMAD.MOV.U32 R5, RZ, RZ, R7 ;  /* 0x000000ffff052224 */ /* 0x000fe200078e0007 */
[----:B------:R-:W-:-:S04]  /*140d0*/  F2FP.F16.F32.PACK_AB R215, RZ, R215 ;  /* 0x000000d7ffd7723e */ /* 0x000fc800000000ff */
[----:B------:R1:W-:Y:S01]  /*140e0*/  @P2 STG.E.U16 desc[UR20][R4.64+0xf0], R214 ;  /* 0x0000f0d604002986 */ /* 0x0003e2000c101514 */
[C---:B------:R-:W-:Y:S01]  /*140f0*/  ISETP.GT.AND P3, PT, R14.reuse, 0x80, PT ;  /* 0x000000800e00780c */ /* 0x040fe20003f64270 */
[----:B------:R-:W-:Y:S01]  /*14100*/  IMAD.U32 R9, RZ, RZ, UR6 ;  /* 0x00000006ff097e24 */ /* 0x000fe2000f8e00ff */
[----:B------:R-:W-:Y:S01]  /*14110*/  ISETP.GT.AND P1, PT, R14, 0x88, PT ;  /* 0x000000880e00780c */ /* 0x000fe20003f24270 */
[----:B-1----:R-:W-:Y:S02]  /*14120*/  @P0 IMAD.MOV.U32 R5, RZ, RZ, R7 ;  /* 0x000000ffff050224 */ /* 0x002fe400078e0007 */
[----:B------:R-:W-:Y:S01]  /*14130*/  IMAD.U32 R7, RZ, RZ, UR7 ;  /* 0x00000007ff077e24 */ /* 0x000fe2000f8e00ff */
[----:B------:R-:W-:-:S04]  /*14140*/  @P0 MOV R4, R6 ;  /* 0x0000000600040202 */ /* 0x000fc80000000f00 */
[----:B------:R-:W-:Y:S01]  /*14150*/  IADD3 R6, P5, P6, R2, UR9, R7 ;  /* 0x0000000902067c10 */ /* 0x000fe2000febe007 */
[----:B------:R1:W-:Y:S01]  /*14160*/  @P0 STG.E.U16 desc[UR20][R4.64+0xf2], R215 ;  /* 0x0000f2d704000986 */ /* 0x0003e2000c101514 */
[C---:B------:R-:W-:Y:S02]  /*14170*/  ISETP.GT.AND P0, PT, R0.reuse, RZ, P3 ;  /* 0x000000ff0000720c */ /* 0x040fe40001f04270 */
[----:B------:R-:W-:Y:S02]  /*14180*/  ISETP.GT.AND P2, PT, R0, 0x1, P3 ;  /* 0x000000010000780c */ /* 0x000fe40001f44270 */
[----:B------:R-:W-:Y:S01]  /*14190*/  IADD3.X R7, R3, UR8, R9, P5, P6 ;  /* 0x0000000803077c10 */ /* 0x000fe2000afec409 */
[----:B------:R-:W-:Y:S01]  /*141a0*/  FMUL R88, R88, UR11 ;  /* 0x0000000b58587c20 */ /* 0x000fe20008400000 */
[----:B------:R-:W-:Y:S01]  /*141b0*/  ISETP.GT.AND P5, PT, R0, RZ, P1 ;  /* 0x000000ff0000720c */ /* 0x000fe20000fa4270 */
[----:B------:R-:W-:Y:S01]  /*141c0*/  FMUL R89, R89, UR11 ;  /* 0x0000000b59597c20 */ /* 0x000fe20008400000 */
[----:B-1----:R-:W-:Y:S01]  /*141d0*/  IADD3 R4, P4, R2, UR7, RZ ;  /* 0x0000000702047c10 */ /* 0x002fe2000ff9e0ff */
[----:B------:R-:W-:-:S03]  /*141e0*/  FMUL R90, R90, UR11 ;  /* 0x0000000b5a5a7c20 */ /* 0x000fc60008400000 */
[----:B------:R-:W-:Y:S02]  /*141f0*/  IADD3.X R5, R3, UR6, RZ, P4, !PT ;  /* 0x0000000603057c10 */ /* 0x000fe4000a7fe4ff */
[----:B------:R-:W-:Y:S02]  /*14200*/  IADD3 R8, P4, R4, UR9, RZ ;  /* 0x0000000904087c10 */ /* 0x000fe4000ff9e0ff */
[----:B------:R-:W-:Y:S02]  /*14210*/  F2FP.F16.F32.PACK_AB R88, RZ, R88 ;  /* 0x00000058ff58723e */ /* 0x000fe400000000ff */
[----:B------:R-:W-:Y:S02]  /*14220*/  F2FP.F16.F32.PACK_AB R89, RZ, R89 ;  /* 0x00000059ff59723e */ /* 0x000fe400000000ff */
[----:B------:R-:W-:Y:S02]  /*14230*/  F2FP.F16.F32.PACK_AB R90, RZ, R90 ;  /* 0x0000005aff5a723e */ /* 0x000fe400000000ff */
[----:B------:R-:W-:Y:S01]  /*14240*/  IADD3.X R9, R5, UR8, RZ, P4, !PT ;  /* 0x0000000805097c10 */ /* 0x000fe2000a7fe4ff */
[----:B------:R-:W-:Y:S01]  /*14250*/  @P0 STG.E.U16 desc[UR20][R4.64], R88 ;  /* 0x0000005804000986 */ /* 0x000fe2000c101514 */
[----:B------:R-:W-:-:S02]  /*14260*/  ISETP.GT.AND P0, PT, R0, 0x1, P1 ;  /* 0x000000010000780c */ /* 0x000fc40000f04270 */
[C---:B------:R-:W-:Y:S01]  /*14270*/  ISETP.GT.AND P4, PT, R0.reuse, 0x9, P3 ;  /* 0x000000090000780c */ /* 0x040fe20001f84270 */
[----:B------:R-:W-:Y:S01]  /*14280*/  @P2 STG.E.U16 desc[UR20][R4.64+0x2], R89 ;  /* 0x0000025904002986 */ /* 0x000fe2000c101514 */
[C---:B------:R-:W-:Y:S01]  /*14290*/  ISETP.GT.AND P2, PT, R0.reuse, 0x8, P3 ;  /* 0x000000080000780c */ /* 0x040fe20001f44270 */
[----:B------:R-:W-:Y:S02]  /*142a0*/  FMUL R91, R91, UR11 ;  /* 0x0000000b5b5b7c20 */ /* 0x000fe40008400000 */
[----:B------:R-:W-:Y:S01]  /*142b0*/  @P5 STG.E.U16 desc[UR20][R8.64], R90 ;  /* 0x0000005a08005986 */ /* 0x000fe2000c101514 */
[----:B------:R-:W-:Y:S01]  /*142c0*/  ISETP.GT.AND P5, PT, R0, 0x8, P1 ;  /* 0x000000080000780c */ /* 0x000fe20000fa4270 */
[----:B------:R-:W-:Y:S01]  /*142d0*/  FMUL R92, R92, UR11 ;  /* 0x0000000b5c5c7c20 */ /* 0x000fe20008400000 */
[----:B------:R-:W-:Y:S01]  /*142e0*/  FMUL R93, R93, UR11 ;  /* 0x0000000b5d5d7c20 */ /* 0x000fe20008400000 */
[----:B------:R-:W-:Y:S01]  /*142f0*/  FMUL R94, R94, UR11 ;  /* 0x0000000b5e5e7c20 */ /* 0x000fe20008400000 */
[----:B------:R-:W-:-:S02]  /*14300*/  F2FP.F16.F32.PACK_AB R91, RZ, R91 ;  /* 0x0000005bff5b723e */ /* 0x000fc400000000ff */
[----:B------:R-:W-:Y:S02]  /*14310*/  F2FP.F16.F32.PACK_AB R92, RZ, R92 ;  /* 0x0000005cff5c723e */ /* 0x000fe400000000ff */
[----:B------:R-:W-:Y:S02]  /*14320*/  F2FP.F16.F32.PACK_AB R93, RZ, R93 ;  /* 0x0000005dff5d723e */ /* 0x000fe400000000ff */
[----:B------:R-:W-:Y:S01]  /*14330*/  F2FP.F16.F32.PACK_AB R94, RZ, R94 ;  /* 0x0000005eff5e723e */ /* 0x000fe200000000ff */
[----:B------:R1:W-:Y:S01]  /*14340*/  @P0 STG.E.U16 desc[UR20][R8.64+0x2], R91 ;  /* 0x0000025b08000986 */ /* 0x0003e2000c101514 */
[----:B------:R-:W-:-:S03]  /*14350*/  ISETP.GT.AND P0, PT, R0, 0x9, P1 ;  /* 0x000000090000780c */ /* 0x000fc60000f04270 */
[----:B------:R-:W-:Y:S01]  /*14360*/  @P2 STG.E.U16 desc[UR20][R4.64+0x10], R92 ;  /* 0x0000105c04002986 */ /* 0x000fe2000c101514 */
[----:B------:R-:W-:-:S03]  /*14370*/  ISETP.GT.AND P2, PT, R0, 0x10, P3 ;  /* 0x000000100000780c */ /* 0x000fc60001f44270 */
        /* <DEDUP_REMOVED lines=140> */
[----:B------:R-:W-:Y:S04]  /*14c40*/  @P0 STG.E.U16 desc[UR20][R6.64+0x92], R127 ;  /* 0x0000927f06000986 */ /* 0x000fe8000c101514 */
[----:B------:R-:W-:Y:S01]  /*14c50*/  @P2 STG.E.U16 desc[UR20][R4.64+0xa0], R128 ;  /* 0x0000a08004002986 */ /* 0x000fe2000c101514 */
[----:B------:R-:W-:-:S03]  /*14c60*/  ISETP.GT.AND P2, PT, R0, 0x51, P1 ;  /* 0x000000510000780c */ /* 0x000fc60000f44270 */
[----:B------:R-:W-:Y:S01]  /*14c70*/  @P4 STG.E.U16 desc[UR20][R4.64+0xa2], R129 ;  /* 0x0000a28104004986 */ /* 0x000fe2000c101514 */
[----:B------:R-:W-:-:S03]  /*14c80*/  FMUL R131, R131, UR11 ;  /* 0x0000000b83837c20 */ /* 0x000fc60008400000 */
[----:B------:R-:W-:Y:S01]  /*14c90*/  @P5 STG.E.U16 desc[UR20][R6.64+0xa0], R130 ;  /* 0x0000a08206005986 */ /* 0x000fe2000c101514 */
[----:B------:R-:W-:Y:S01]  /*14ca0*/  ISETP.GT.AND P5, PT, R0, 0x59, P3 ;  /* 0x000000590000780c */ /* 0x000fe20001fa4270 */
[----:B------:R-:W-:Y:S01]  /*14cb0*/  FMUL R133, R133, UR11 ;  /* 0x0000000b85857c20 */ /* 0x000fe20008400000 */
[----:B------:R-:W-:-:S04]  /*14cc0*/  F2FP.F16.F32.PACK_AB R131, RZ, R131 ;  /* 0x00000083ff83723e */ /* 0x000fc800000000ff */
[----:B------:R-:W-:Y:S01]  /*14cd0*/  F2FP.F16.F32.PACK_AB R133, RZ, R133 ;  /* 0x00000085ff85723e */ /* 0x000fe200000000ff */
[----:B------:R-:W-:Y:S01]  /*14ce0*/  @P2 STG.E.U16 desc[UR20][R6.64+0xa2], R131 ;  /* 0x0000a28306002986 */ /* 0x000fe2000c101514 */
[C---:B------:R-:W-:Y:S02]  /*14cf0*/  ISETP.GT.AND P4, PT, R0.reuse, 0x58, P3 ;  /* 0x000000580000780c */ /* 0x040fe40001f84270 */
[----:B------:R-:W-:Y:S01]  /*14d00*/  ISETP.GT.AND P0, PT, R0, 0x58, P1 ;  /* 0x000000580000780c */ /* 0x000fe20000f04270 */
[----:B------:R-:W-:Y:S01]  /*14d10*/  FMUL R132, R132, UR11 ;  /* 0x0000000b84847c20 */ /* 0x000fe20008400000 */
[C---:B------:R-:W-:Y:S01]  /*14d20*/  ISETP.GT.AND P2, PT, R0.reuse, 0x59, P1 ;  /* 0x000000590000780c */ /* 0x040fe20000f44270 */
[----:B------:R-:W-:Y:S01]  /*14d30*/  @P5 STG.E.U16 desc[UR20][R4.64+0xb2], R133 ;  /* 0x0000b28504005986 */ /* 0x000fe2000c101514 */
[----:B------:R-:W-:Y:S01]  /*14d40*/  ISETP.GT.AND P5, PT, R0, 0x60, P3 ;  /* 0x000000600000780c */ /* 0x000fe20001fa4270 */
[----:B------:R-:W-:Y:S01]  /*14d50*/  FMUL R134, R134, UR11 ;  /* 0x0000000b86867c20 */ /* 0x000fe20008400000 */
        /* <DEDUP_REMOVED lines=8> */
[----:B------:R-:W-:Y:S01]  /*14de0*/  @P4 STG.E.U16 desc[UR20][R4.64+0xb0], R132 ;  /* 0x0000b08404004986 */ /* 0x000fe2000c101514 */
[----:B------:R-:W-:-:S03]  /*14df0*/  F2FP.F16.F32.PACK_AB R137, RZ, R137 ;  /* 0x00000089ff89723e */ /* 0x000fc600000000ff */
[----:B------:R-:W-:Y:S01]  /*14e00*/  @P0 STG.E.U16 desc[UR20][R6.64+0xb0], R134 ;  /* 0x0000b08606000986 */ /* 0x000fe2000c101514 */
[----:B------:R-:W-:-:S03]  /*14e10*/  ISETP.GT.AND P4, PT, R0, 0x60, P1 ;  /* 0x000000600000780c */ /* 0x000fc60000f84270 */
[----:B------:R-:W-:Y:S01]  /*14e20*/  @P2 STG.E.U16 desc[UR20][R6.64+0xb2], R135 ;  /* 0x0000b28706002986 */ /* 0x000fe2000c101514 */
[----:B------:R-:W-:-:S03]  /*14e30*/  FMUL R138, R138, UR11 ;  /* 0x0000000b8a8a7c20 */ /* 0x000fc60008400000 */
[----:B------:R-:W-:Y:S01]  /*14e40*/  @P5 STG.E.U16 desc[UR20][R4.64+0xc0], R136 ;  /* 0x0000c08804005986 */ /* 0x000fe2000c101514 */
[----:B------:R-:W-:-:S03]  /*14e50*/  ISETP.GT.AND P5, PT, R0, 0x61, P1 ;  /* 0x000000610000780c */ /* 0x000fc60000fa4270 */
[----:B------:R-:W-:Y:S01]  /*14e60*/  @P6 STG.E.U16 desc[UR20][R4.64+0xc2], R137 ;  /* 0x0000c28904006986 */ /* 0x000fe2000c101514 */
[----:B------:R-:W-:Y:S01]  /*14e70*/  ISETP.GT.AND P6, PT, R0, 0x68, P3 ;  /* 0x000000680000780c */ /* 0x000fe20001fc4270 */
[----:B------:R-:W-:Y:S01]  /*14e80*/  FMUL R139, R139, UR11 ;  /* 0x0000000b8b8b7c20 */ /* 0x000fe20008400000 */
[----:B------:R-:W-:Y:S01]  /*14e90*/  FMUL R140, R140, UR11 ;  /* 0x0000000b8c8c7c20 */ /* 0x000fe20008400000 */
[----:B------:R-:W-:-:S03]  /*14ea0*/  F2FP.F16.F32.PACK_AB R138, RZ, R138 ;  /* 0x0000008aff8a723e */ /* 0x000fc600000000ff */
        /* <DEDUP_REMOVED lines=11> */
[----:B------:R-:W-:-:S03]  /*14f60*/  F2FP.F16.F32.PACK_AB R141, RZ, R141 ;  /* 0x0000008dff8d723e */ /* 0x000fc600000000ff */
[----:B------:R-:W-:Y:S02]  /*14f70*/  F2FP.F16.F32.PACK_AB R142, RZ, R142 ;  /* 0x0000008eff8e723e */ /* 0x000fe400000000ff */
[----:B------:R-:W-:Y:S01]  /*14f80*/  F2FP.F16.F32.PACK_AB R143, RZ, R143 ;  /* 0x0000008fff8f723e */ /* 0x000fe200000000ff */
[----:B------:R-:W-:Y:S04]  /*14f90*/  @P4 STG.E.U16 desc[UR20][R4.64+0xd2], R141 ;  /* 0x0000d28d04004986 */ /* 0x000fe8000c101514 */
[----:B------:R-:W-:Y:S01]  /*14fa0*/  @P5 STG.E.U16 desc[UR20][R6.64+0xd0], R142 ;  /* 0x0000d08e06005986 */ /* 0x000fe2000c101514 */
[----:B------:R-:W-:-:S03]  /*14fb0*/  ISETP.GT.AND P5, PT, R0, 0x70, P3 ;  /* 0x000000700000780c */ /* 0x000fc60001fa4270 */
[----:B------:R-:W-:Y:S01]  /*14fc0*/  @P6 STG.E.U16 desc[UR20][R6.64+0xd2], R143 ;  /* 0x0000d28f06006986 */ /* 0x000fe2000c101514 */
[----:B------:R-:W-:Y:S01]  /*14fd0*/  ISETP.GT.AND P6, PT, R0, 0x71, P3 ;  /* 0x000000710000780c */ /* 0x000fe20001fc4270 */
[----:B------:R-:W-:Y:S01]  /*14fe0*/  FMUL R144, R144, UR11 ;  /* 0x0000000b90907c20 */ /* 0x000fe20008400000 */
[----:B------:R-:W-:Y:S01]  /*14ff0*/  FMUL R145, R145, UR11 ;  /* 0x0000000b91917c20 */ /* 0x000fe20008400000 */
[----:B------:R-:W-:-:S03]  /*15000*/  ISETP.GT.AND P4, PT, R0, 0x70, P1 ;  /* 0x000000700000780c */ /* 0x000fc60000f84270 */
[----:B------:R-:W-:Y:S02]  /*15010*/  F2FP.F16.F32.PACK_AB R144, RZ, R144 ;  /* 0x00000090ff90723e */ /* 0x000fe400000000ff */
[----:B------:R-:W-:Y:S01]  /*15020*/  F2FP.F16.F32.PACK_AB R145, RZ, R145 ;  /* 0x00000091ff91723e */ /* 0x000fe200000000ff */
[----:B------:R-:W-:Y:S02]  /*15030*/  FMUL R146, R146, UR11 ;  /* 0x0000000b92927c20 */ /* 0x000fe40008400000 */
[----:B------:R-:W-:Y:S01]  /*15040*/  @P5 STG.E.U16 desc[UR20][R4.64+0xe0], R144 ;  /* 0x0000e09004005986 */ /* 0x000fe2000c101514 */
[----:B------:R-:W-:-:S03]  /*15050*/  ISETP.GT.AND P5, PT, R0, 0x71, P1 ;  /* 0x000000710000780c */ /* 0x000fc60000fa4270 */
[----:B------:R-:W-:Y:S01]  /*15060*/  @P6 STG.E.U16 desc[UR20][R4.64+0xe2], R145 ;  /* 0x0000e29104006986 */ /* 0x000fe2000c101514 */
[C---:B------:R-:W-:Y:S02]  /*15070*/  ISETP.GT.AND P6, PT, R0.reuse, 0x78, P3 ;  /* 0x000000780000780c */ /* 0x040fe40001fc4270 */
[----:B------:R-:W-:Y:S01]  /*15080*/  ISETP.GT.AND P3, PT, R0, 0x79, P3 ;  /* 0x000000790000780c */ /* 0x000fe20001f64270 */
[----:B------:R-:W-:Y:S01]  /*15090*/  FMUL R147, R147, UR11 ;  /* 0x0000000b93937c20 */ /* 0x000fe20008400000 */
[----:B------:R-:W-:Y:S01]  /*150a0*/  F2FP.F16.F32.PACK_AB R146, RZ, R146 ;  /* 0x00000092ff92723e */ /* 0x000fe200000000ff */
[----:B------:R-:W-:Y:S01]  /*150b0*/  FMUL R149, R149, UR11 ;  /* 0x0000000b95957c20 */ /* 0x000fe20008400000 */
[----:B------:R-:W-:Y:S02]  /*150c0*/  FMUL R148, R148, UR11 ;  /* 0x0000000b94947c20 */ /* 0x000fe40008400000 */
[----:B------:R-:W-:Y:S01]  /*150d0*/  F2FP.F16.F32.PACK_AB R147, RZ, R147 ;  /* 0x00000093ff93723e */ /* 0x000fe200000000ff */
[----:B------:R-:W-:Y:S01]  /*150e0*/  @P4 STG.E.U16 desc[UR20][R6.64+0xe0], R146 ;  /* 0x0000e09206004986 */ /* 0x000fe2000c101514 */
[----:B------:R-:W-:-:S02]  /*150f0*/  ISETP.GT.AND P4, PT, R0, 0x78, P1 ;  /* 0x000000780000780c */ /* 0x000fc40000f84270 */
[----:B------:R-:W-:Y:S02]  /*15100*/  F2FP.F16.F32.PACK_AB R149, RZ, R149 ;  /* 0x00000095ff95723e */ /* 0x000fe400000000ff */
[----:B------:R-:W-:Y:S01]  /*15110*/  ISETP.GT.AND P2, PT, R14, 0xc0, PT ;  /* 0x000000c00e00780c */ /* 0x000fe20003f44270 */
[----:B------:R-:W-:Y:S01]  /*15120*/  @P5 STG.E.U16 desc[UR20][R6.64+0xe2], R147 ;  /* 0x0000e29306005986 */ /* 0x000fe2000c101514 */
[----:B-1----:R-:W-:Y:S02]  /*15130*/  MOV R9, UR14 ;  /* 0x0000000e00097c02 */ /* 0x002fe40008000f00 */
[----:B------:R-:W-:Y:S01]  /*15140*/  ISETP.GT.AND P1, PT, R0, 0x79, P1 ;  /* 0x000000790000780c */ /* 0x000fe20000f24270 */
[----:B------:R-:W-:Y:S01]  /*15150*/  @P3 STG.E.U16 desc[UR20][R4.64+0xf2], R149 ;  /* 0x0000f29504003986 */ /* 0x000fe2000c101514 */
[----:B------:R-:W-:Y:S01]  /*15160*/  F2FP.F16.F32.PACK_AB R148, RZ, R148 ;  /* 0x00000094ff94723e */ /* 0x000fe200000000ff */
[----:B------:R-:W-:Y:S01]  /*15170*/  FMUL R150, R150, UR11 ;  /* 0x0000000b96967c20 */ /* 0x000fe20008400000 */
[----:B------:R-:W-:Y:S01]  /*15180*/  ISETP.GT.AND P3, PT, R0, RZ, P2 ;  /* 0x000000ff0000720c */ /* 0x000fe20001764270 */
[----:B------:R-:W-:Y:S01]  /*15190*/  FMUL R151, R151, UR11 ;  /* 0x0000000b97977c20 */ /* 0x000fe20008400000 */
[----:B------:R-:W-:Y:S01]  /*151a0*/  UIMAD UR6, UR15, 0x180, URZ ;  /* 0x000001800f0678a4 */ /* 0x000fe2000f8e023f */
[----:B------:R-:W-:Y:S01]  /*151b0*/  FMUL R24, R24, UR11 ;  /* 0x0000000b18187c20 */ /* 0x000fe20008400000 */
[----:B------:R-:W-:Y:S01]  /*151c0*/  IMAD.WIDE.U32 R2, R9, 0x180, R2 ;  /* 0x0000018009027825 */ /* 0x000fe200078e0002 */
[----:B------:R1:W-:Y:S01]  /*151d0*/  @P6 STG.E.U16 desc[UR20][R4.64+0xf0], R148 ;  /* 0x0000f09404006986 */ /* 0x0003e2000c101514 */
[----:B------:R-:W-:-:S02]  /*151e0*/  F2FP.F16.F32.PACK_AB R150, RZ, R150 ;  /* 0x00000096ff96723e */ /* 0x000fc400000000ff */
[----:B------:R-:W-:Y:S01]  /*151f0*/  F2FP.F16.F32.PACK_AB R151, RZ, R151 ;  /* 0x00000097ff97723e */ /* 0x000fe200000000ff */
[----:B------:R-:W-:Y:S01]  /*15200*/  VIADD R3, R3, UR6 ;  /* 0x0000000603037c36 */ /* 0x000fe20008000000 */
[----:B------:R-:W-:Y:S02]  /*15210*/  ISETP.GT.AND P5, PT, R0, 0x1, P2 ;  /* 0x000000010000780c */ /* 0x000fe400017a4270 */
[----:B------:R-:W-:Y:S01]  /*15220*/  F2FP.F16.F32.PACK_AB R24, RZ, R24 ;  /* 0x00000018ff18723e */ /* 0x000fe200000000ff */
[----:B------:R-:W-:Y:S01]  /*15230*/  FMUL R25, R25, UR11 ;  /* 0x0000000b19197c20 */ /* 0x000fe20008400000 */
[----:B-1----:R-:W-:Y:S02]  /*15240*/  @P4 IMAD.MOV.U32 R4, RZ, RZ, R6 ;  /* 0x000000ffff044224 */ /* 0x002fe400078e0006 */
[----:B------:R-:W-:Y:S01]  /*15250*/  @P4 IMAD.MOV.U32 R5, RZ, RZ, R7 ;  /* 0x000000ffff054224 */ /* 0x000fe200078e0007 */
[----:B------:R-:W-:-:S04]  /*15260*/  ISETP.GT.AND P0, PT, R14, 0xc8, PT ;  /* 0x000000c80e00780c */ /* 0x000fc80003f04270 */
[----:B------:R1:W-:Y:S01]  /*15270*/  @P4 STG.E.U16 desc[UR20][R4.64+0xf0], R150 ;  /* 0x0000f09604004986 */ /* 0x0003e2000c101514 */
[----:B------:R-:W-:-:S03]  /*15280*/  F2FP.F16.F32.PACK_AB R25, RZ, R25 ;  /* 0x00000019ff19723e */ /* 0x000fc600000000ff */
[----:B------:R2:W-:Y:S04]  /*15290*/  @P1 STG.E.U16 desc[UR20][R6.64+0xf2], R151 ;  /* 0x0000f29706001986 */ /* 0x0005e8000c101514 */
[----:B------:R-:W-:Y:S01]  /*152a0*/  @P3 STG.E.U16 desc[UR20][R2.64], R24 ;  /* 0x0000001802003986 */ /* 0x000fe2000c101514 */
[----:B------:R-:W-:Y:S01]  /*152b0*/  ISETP.GT.AND P3, PT, R0, RZ, P0 ;  /* 0x000000ff0000720c */ /* 0x000fe20000764270 */
[----:B------:R-:W-:Y:S01]  /*152c0*/  FMUL R26, R26, UR11 ;  /* 0x0000000b1a1a7c20 */ /* 0x000fe20008400000 */
[----:B-1----:R-:W-:Y:S01]  /*152d0*/  IADD3 R4, P1, R2, UR9, RZ ;  /* 0x0000000902047c10 */ /* 0x002fe2000ff3e0ff */
[----:B------:R-:W-:Y:S01]  /*152e0*/  @P5 STG.E.U16 desc[UR20][R2.64+0x2], R25 ;  /* 0x0000021902005986 */ /* 0x000fe2000c101514 */
[C---:B------:R-:W-:Y:S02]  /*152f0*/  ISETP.GT.AND P6, PT, R0.reuse, 0x1, P0 ;  /* 0x000000010000780c */ /* 0x040fe400007c4270 */
[----:B------:R-:W-:Y:S01]  /*15300*/  ISETP.GT.AND P5, PT, R0, 0x8, P2 ;  /* 0x000000080000780c */ /* 0x000fe200017a4270 */
[----:B------:R-:W-:Y:S01]  /*15310*/  FMUL R27, R27, UR11 ;  /* 0x0000000b1b1b7c20 */ /* 0x000fe20008400000 */
[----:B------:R-:W-:-:S02]  /*15320*/  F2FP.F16.F32.PACK_AB R26, RZ, R26 ;  /* 0x0000001aff1a723e */ /* 0x000fc400000000ff */
[----:B------:R-:W-:Y:S02]  /*15330*/  IADD3.X R5, R3, UR8, RZ, P1, !PT ;  /* 0x0000000803057c10 */ /* 0x000fe40008ffe4ff */
[----:B------:R-:W-:Y:S01]  /*15340*/  ISETP.GT.AND P4, PT, R0, 0x9, P2 ;  /* 0x000000090000780c */ /* 0x000fe20001784270 */
[----:B------:R-:W-:Y:S01]  /*15350*/  FMUL R28, R28, UR11 ;  /* 0x0000000b1c1c7c20 */ /* 0x000fe20008400000 */
[----:B------:R-:W-:Y:S01]  /*15360*/  FMUL R29, R29, UR11 ;  /* 0x0000000b1d1d7c20 */ /* 0x000fe20008400000 */
[----:B------:R-:W-:Y:S01]  /*15370*/  @P3 STG.E.U16 desc[UR20][R4.64], R26 ;  /* 0x0000001a04003986 */ /* 0x000fe2000c101514 */
[----:B------:R-:W-:Y:S02]  /*15380*/  F2FP.F16.F32.PACK_AB R27, RZ, R27 ;  /* 0x0000001bff1b723e */ /* 0x000fe400000000ff */
[----:B------:R-:W-:Y:S02]  /*15390*/  ISETP.GT.AND P3, PT, R0, 0x8, P0 ;  /* 0x000000080000780c */ /* 0x000fe40000764270 */
[----:B------:R-:W-:Y:S01]  /*153a0*/  F2FP.F16.F32.PACK_AB R28, RZ, R28 ;  /* 0x0000001cff1c723e */ /* 0x000fe200000000ff */
[----:B------:R-:W-:Y:S01]  /*153b0*/  FMUL R30, R30, UR11 ;  /* 0x0000000b1e1e7c20 */ /* 0x000fe20008400000 */
[----:B------:R-:W-:Y:S01]  /*153c0*/  F2FP.F16.F32.PACK_AB R29, RZ, R29 ;  /* 0x0000001dff1d723e */ /* 0x000fe200000000ff */
[----:B------:R-:W-:Y:S01]  /*153d0*/  @P6 STG.E.U16 desc[UR20][R4.64+0x2], R27 ;  /* 0x0000021b04006986 */ /* 0x000fe2000c101514 */
[----:B------:R-:W-:-:S03]  /*153e0*/  ISETP.GT.AND P6, PT, R0, 0x9, P0 ;  /* 0x000000090000780c */ /* 0x000fc600007c4270 */
[----:B------:R-:W-:Y:S01]  /*153f0*/  @P5 STG.E.U16 desc[UR20][R2.64+0x10], R28 ;  /* 0x0000101c02005986 */ /* 0x000fe2000c101514 */
[C---:B------:R-:W-:Y:S01]  /*15400*/  ISETP.GT.AND P5, PT, R0.reuse, 0x10, P2 ;  /* 0x000000100000780c */ /* 0x040fe200017a4270 */
[----:B------:R-:W-:Y:S01]  /*15410*/  FMUL R31, R31, UR11 ;  /* 0x0000000b1f1f7c20 */ /* 0x000fe20008400000 */
[----:B------:R-:W-:Y:S01]  /*15420*/  F2FP.F16.F32.PACK_AB R30, RZ, R30 ;  /* 0x0000001eff1e723e */ /* 0x000fe200000000ff */
[----:B------:R-:W-:Y:S01]  /*15430*/  @P4 STG.E.U16 desc[UR20][R2.64+0x12], R29 ;  /* 0x0000121d02004986 */ /* 0x000fe2000c101514 */
[----:B------:R-:W-:Y:S01]  /*15440*/  ISETP.GT.AND P4, PT, R0, 0x11, P2 ;  /* 0x000000110000780c */ /* 0x000fe20001784270 */
[----:B------:R-:W-:Y:S01]  /*15450*/  FMUL R32, R32, UR11 ;  /* 0x0000000b20207c20 */ /* 0x000fe20008400000 */
[----:B------:R-:W-:Y:S01]  /*15460*/  FMUL R33, R33, UR11 ;  /* 0x0000000b21217c20 */ /* 0x000fe20008400000 */
[----:B------:R-:W-:Y:S01]  /*15470*/  @P3 STG.E.U16 desc[UR20][R4.64+0x10], R30 ;  /* 0x0000101e04003986 */ /* 0x000fe2000c101514 */
[----:B------:R-:W-:Y:S02]  /*15480*/  F2FP.F16.F32.PACK_AB R31, RZ, R31 ;  /* 0x0000001fff1f723e */ /* 0x000fe400000000ff */
[----:B------:R-:W-:-:S02]  /*15490*/  ISETP.GT.AND P3, PT, R0, 0x10, P0 ;  /* 0x000000100000780c */ /* 0x000fc40000764270 */
[----:B------:R-:W-:Y:S01]  /*154a0*/  F2FP.F16.F32.PACK_AB R32, RZ, R32 ;  /* 0x00000020ff20723e */ /* 0x000fe200000000ff */
[----:B------:R-:W-:Y:S01]  /*154b0*/  FMUL R34, R34, UR11 ;  /* 0x0000000b22227c20 */ /* 0x000fe20008400000 */
[----:B------:R-:W-:Y:S01]  /*154c0*/  F2FP.F16.F32.PACK_AB R33, RZ, R33 ;  /* 0x00000021ff21723e */ /* 0x000fe200000000ff */
[----:B------:R-:W-:Y:S01]  /*154d0*/  @P6 STG.E.U16 desc[UR20][R4.64+0x12], R31 ;  /* 0x0000121f04006986 */ /* 0x000fe2000c101514 */
[----:B------:R-:W-:-:S03]  /*154e0*/  ISETP.GT.AND P6, PT, R0, 0x11, P0 ;  /* 0x000000110000780c */ /* 0x000fc600007c4270 */
[----:B------:R-:W-:Y:S01]  /*154f0*/  @P5 STG.E.U16 desc[UR20][R2.64+0x20], R32 ;  /* 0x0000202002005986 */ /* 0x000fe2000c101514 */
[----:B------:R-:W-:-:S03]  /*15500*/  F2FP.F16.F32.PACK_AB R34, RZ, R34 ;  /* 0x00000022ff22723e */ /* 0x000fc600000000ff */
[----:B------:R-:W-:Y:S01]  /*15510*/  @P4 STG.E.U16 desc[UR20][R2.64+0x22], R33 ;  /* 0x0000222102004986 */ /* 0x000fe2000c101514 */
[C---:B------:R-:W-:Y:S01]  /*15520*/  ISETP.GT.AND P4, PT, R0.reuse, 0x18, P2 ;  /* 0x000000180000780c */ /* 0x040fe20001784270 */
[----:B------:R-:W-:Y:S01]  /*15530*/  FMUL R35, R35, UR11 ;  /* 0x0000000b23237c20 */ /* 0x000fe20008400000 */
[----:B------:R-:W-:Y:S01]  /*15540*/  ISETP.GT.AND P5, PT, R0, 0x19, P2 ;  /* 0x000000190000780c */ /* 0x000fe200017a4270 */
[----:B------:R-:W-:Y:S01]  /*15550*/  FMUL R36, R36, UR11 ;  /* 0x0000000b24247c20 */ /* 0x000fe20008400000 */
[----:B------:R-:W-:Y:S01]  /*15560*/  FMUL R37, R37, UR11 ;  /* 0x0000000b25257c20 */ /* 0x000fe20008400000 */
[----:B------:R-:W-:Y:S01]  /*15570*/  @P3 STG.E.U16 desc[UR20][R4.64+0x20], R34 ;  /* 0x0000202204003986 */ /* 0x000fe2000c101514 */
[----:B------:R-:W-:Y:S02]  /*15580*/  ISETP.GT.AND P3, PT, R0, 0x18, P0 ;  /* 0x000000180000780c */ /* 0x000fe40000764270 */
[----:B------:R-:W-:Y:S01]  /*15590*/  F2FP.F16.F32.PACK_AB R35, RZ, R35 ;  /* 0x00000023ff23723e */ /* 0x000fe200000000ff */
[----:B------:R-:W-:Y:S01]  /*155a0*/  FMUL R38, R38, UR11 ;  /* 0x0000000b26267c20 */ /* 0x000fe20008400000 */
[----:B------:R-:W-:-:S02]  /*155b0*/  F2FP.F16.F32.PACK_AB R36, RZ, R36 ;  /* 0x00000024ff24723e */ /* 0x000fc400000000ff */
[----:B------:R-:W-:Y:S01]  /*155c0*/  F2FP.F16.F32.PACK_AB R37, RZ, R37 ;  /* 0x00000025ff25723e */ /* 0x000fe200000000ff */
[----:B------:R-:W-:Y:S01]  /*155d0*/  @P6 STG.E.U16 desc[UR20][R4.64+0x22], R35 ;  /* 0x0000222304006986 */ /* 0x000fe2000c101514 */
[----:B------:R-:W-:-:S03]  /*155e0*/  F2FP.F16.F32.PACK_AB R38, RZ, R38 ;  /* 0x00000026ff26723e */ /* 0x000fc600000000ff */
[----:B------:R-:W-:Y:S01]  /*155f0*/  @P4 STG.E.U16 desc[UR20][R2.64+0x30], R36 ;  /* 0x0000302402004986 */ /* 0x000fe2000c101514 */
[C---:B------:R-:W-:Y:S02]  /*15600*/  ISETP.GT.AND P4, PT, R0.reuse, 0x19, P0 ;  /* 0x000000190000780c */ /* 0x040fe40000784270 */
[C---:B------:R-:W-:Y:S01]  /*15610*/  ISETP.GT.AND P6, PT, R0.reuse, 0x20, P2 ;  /* 0x000000200000780c */ /* 0x040fe200017c4270 */
[----:B------:R-:W-:Y:S01]  /*15620*/  @P5 STG.E.U16 desc[UR20][R2.64+0x32], R37 ;  /* 0x0000322502005986 */ /* 0x000fe2000c101514 */
[----:B------:R-:W-:Y:S01]  /*15630*/  ISETP.GT.AND P5, PT, R0, 0x21, P2 ;  /* 0x000000210000780c */ /* 0x000fe200017a4270 */
[----:B------:R-:W-:Y:S01]  /*15640*/  FMUL R39, R39, UR11 ;  /* 0x0000000b27277c20 */ /* 0x000fe20008400000 */
[----:B------:R-:W-:Y:S01]  /*15650*/  FMUL R40, R40, UR11 ;  /* 0x0000000b28287c20 */ /* 0x000fe20008400000 */
[----:B------:R-:W-:Y:S01]  /*15660*/  FMUL R41, R41, UR11 ;  /* 0x0000000b29297c20 */ /* 0x000fe20008400000 */
[----:B------:R-:W-:Y:S01]  /*15670*/  @P3 STG.E.U16 desc[UR20][R4.64+0x30], R38 ;  /* 0x0000302604003986 */ /* 0x000fe2000c101514 */
[----:B------:R-:W-:Y:S01]  /*15680*/  ISETP.GT.AND P3, PT, R0, 0x20, P0 ;  /* 0x000000200000780c */ /* 0x000fe20000764270 */
[----:B------:R-:W-:Y:S01]  /*15690*/  FMUL R42, R42, UR11 ;  /* 0x0000000b2a2a7c20 */ /* 0x000fe20008400000 */
[----:B------:R-:W-:-:S02]  /*156a0*/  F2FP.F16.F32.PACK_AB R39, RZ, R39 ;  /* 0x00000027ff27723e */ /* 0x000fc400000000ff */
[----:B------:R-:W-:Y:S02]  /*156b0*/  F2FP.F16.F32.PACK_AB R40, RZ, R40 ;  /* 0x00000028ff28723e */ /* 0x000fe400000000ff */
[----:B------:R-:W-:Y:S01]  /*156c0*/  F2FP.F16.F32.PACK_AB R41, RZ, R41 ;  /* 0x00000029ff29723e */ /* 0x000fe200000000ff */
[----:B------:R-:W-:Y:S01]  /*156d0*/  @P4 STG.E.U16 desc[UR20][R4.64+0x32], R39 ;  /* 0x0000322704004986 */ /* 0x000fe2000c101514 */
[----:B------:R-:W-:Y:S02]  /*156e0*/  F2FP.F16.F32.PACK_AB R42, RZ, R42 ;  /* 0x0000002aff2a723e */ /* 0x000fe400000000ff */
        /* <DEDUP_REMOVED lines=31> */
[----:B------:R-:W-:-:S03]  /*158e0*/  F2FP.F16.F32.PACK_AB R50, RZ, R50 ;  /* 0x00000032ff32723e */ /* 0x000fc600000000ff */
[----:B------:R-:W-:Y:S01]  /*158f0*/  @P6 STG.E.U16 desc[UR20][R2.64+0x60], R48 ;  /* 0x0000603002006986 */ /* 0x000fe2000c101514 */
[----:B--2---:R-:W-:-:S03]  /*15900*/  IADD3.X R7, R3, UR8, RZ, P1, !PT ;  /* 0x0000000803077c10 */ /* 0x004fc60008ffe4ff */
[----:B------:R-:W-:Y:S01]  /*15910*/  @P5 STG.E.U16 desc[UR20][R2.64+0x62], R49 ;  /* 0x0000623102005986 */ /* 0x000fe2000c101514 */
[C---:B------:R-:W-:Y:S02]  /*15920*/  ISETP.GT.AND P5, PT, R0.reuse, 0x31, P0 ;  /* 0x000000310000780c */ /* 0x040fe400007a4270 */
[C---:B------:R-:W-:Y:S01]  /*15930*/  ISETP.GT.AND P1, PT, R0.reuse, 0x38, P0 ;  /* 0x000000380000780c */ /* 0x040fe20000724270 */
[----:B------:R1:W-:Y:S01]  /*15940*/  @P3 STG.E.U16 desc[UR20][R4.64+0x60], R50 ;  /* 0x0000603204003986 */ /* 0x0003e2000c101514 */
[C---:B------:R-:W-:Y:S02]  /*15950*/  ISETP.GT.AND P3, PT, R0.reuse, 0x39, P0 ;  /* 0x000000390000780c */ /* 0x040fe40000764270 */
[C---:B------:R-:W-:Y:S01]  /*15960*/  ISETP.GT.AND P6, PT, R0.reuse, 0x38, P2 ;  /* 0x000000380000780c */ /* 0x040fe200017c4270 */
[----:B------:R-:W-:Y:S01]  /*15970*/  FMUL R51, R51, UR11 ;  /* 0x0000000b33337c20 */ /* 0x000fe20008400000 */
[----:B------:R-:W-:Y:S01]  /*15980*/  ISETP.GT.AND P4, PT, R0, 0x39, P2 ;  /* 0x000000390000780c */ /* 0x000fe20001784270 */
[----:B------:R-:W-:Y:S01]  /*15990*/  FMUL R52, R52, UR11 ;  /* 0x0000000b34347c20 */ /* 0x000fe20008400000 */
[----:B------:R-:W-:Y:S01]  /*159a0*/  FMUL R53, R53, UR11 ;  /* 0x0000000b35357c20 */ /* 0x000fe20008400000 */
[----:B------:R-:W-:Y:S01]  /*159b0*/  FMUL R54, R54, UR11 ;  /* 0x0000000b36367c20 */ /* 0x000fe20008400000 */
[----:B------:R-:W-:Y:S01]  /*159c0*/  FMUL R55, R55, UR11 ;  /* 0x0000000b37377c20 */ /* 0x000fe20008400000 */
[----:B------:R-:W-:-:S02]  /*159d0*/  F2FP.F16.F32.PACK_AB R51, RZ, R51 ;  /* 0x00000033ff33723e */ /* 0x000fc400000000ff */
[----:B------:R-:W-:Y:S02]  /*159e0*/  @P5 MOV R6, R4 ;  /* 0x0000000400065202 */ /* 0x000fe40000000f00 */
[----:B------:R-:W-:Y:S01]  /*159f0*/  F2FP.F16.F32.PACK_AB R52, RZ, R52 ;  /* 0x00000034ff34723e */ /* 0x000fe200000000ff */
[C---:B-1----:R-:W-:Y:S01]  /*15a00*/  VIADD R4, R2.reuse, UR9 ;  /* 0x0000000902047c36 */ /* 0x042fe20008000000 */
[----:B------:R-:W-:Y:S01]  /*15a10*/  F2FP.F16.F32.PACK_AB R53, RZ, R53 ;  /* 0x00000035ff35723e */ /* 0x000fe200000000ff */
[----:B------:R-:W-:Y:S01]  /*15a20*/  @P1 IMAD.MOV.U32 R5, RZ, RZ, R7 ;  /* 0x000000ffff051224 */ /* 0x000fe200078e0007 */
[----:B------:R-:W-:Y:S01]  /*15a30*/  F2FP.F16.F32.PACK_AB R54, RZ, R54 ;  /* 0x00000036ff36723e */ /* 0x000fe200000000ff */
[----:B------:R-:W-:Y:S01]  /*15a40*/  VIADD R8, R2, UR9 ;  /* 0x0000000902087c36 */ /* 0x000fe20008000000 */
[----:B------:R-:W-:Y:S01]  /*15a50*/  F2FP.F16.F32.PACK_AB R55, RZ, R55 ;  /* 0x00000037ff37723e */ /* 0x000fe200000000ff */
[----:B------:R-:W-:Y:S01]  /*15a60*/  @P5 STG.E.U16 desc[UR20][R6.64+0x62], R51 ;  /* 0x0000623306005986 */ /* 0x000fe2000c101514 */
[----:B------:R-:W-:-:S03]  /*15a70*/  @P3 MOV R9, R7 ;  /* 0x0000000700093202 */ /* 0x000fc60000000f00 */
[----:B------:R-:W-:Y:S04]  /*15a80*/  @P6 STG.E.U16 desc[UR20][R2.64+0x70], R52 ;  /* 0x0000703402006986 */ /* 0x000fe8000c101514 */
[----:B------:R-:W-:Y:S04]  /*15a90*/  @P4 STG.E.U16 desc[UR20][R2.64+0x72], R53 ;  /* 0x0000723502004986 */ /* 0x000fe8000c101514 */
[----:B------:R1:W-:Y:S01]  /*15aa0*/  @P1 STG.E.U16 desc[UR20][R4.64+0x70], R54 ;  /* 0x0000703604001986 */ /* 0x0003e2000c101514 */
[----:B------:R-:W-:-:S03]  /*15ab0*/  ISETP.GT.AND P1, PT, R0, 0x40, P0 ;  /* 0x000000400000780c */ /* 0x000fc60000724270 */
[----:B------:R2:W-:Y:S01]  /*15ac0*/  @P3 STG.E.U16 desc[UR20][R8.64+0x72], R55 ;  /* 0x0000723708003986 */ /* 0x0005e2000c101514 */
[C---:B------:R-:W-:Y:S02]  /*15ad0*/  ISETP.GT.AND P3, PT, R0.reuse, 0x41, P0 ;  /* 0x000000410000780c */ /* 0x040fe40000764270 */
[C---:B------:R-:W-:Y:S02]  /*15ae0*/  ISETP.GT.AND P4, PT, R0.reuse, 0x40, P2 ;  /* 0x000000400000780c */ /* 0x040fe40001784270 */
[----:B------:R-:W-:Y:S01]  /*15af0*/  ISETP.GT.AND P5, PT, R0, 0x41, P2 ;  /* 0x000000410000780c */ /* 0x000fe200017a4270 */
[----:B------:R-:W-:Y:S01]  /*15b00*/  FMUL R56, R56, UR11 ;  /* 0x0000000b38387c20 */ /* 0x000fe20008400000 */
[----:B------:R-:W-:Y:S01]  /*15b10*/  FMUL R57, R57, UR11 ;  /* 0x0000000b39397c20 */ /* 0x000fe20008400000 */
[----:B------:R-:W-:Y:S01]  /*15b20*/  FMUL R58, R58, UR11 ;  /* 0x0000000b3a3a7c20 */ /* 0x000fe20008400000 */
[----:B------:R-:W-:Y:S02]  /*15b30*/  FMUL R59, R59, UR11 ;  /* 0x0000000b3b3b7c20 */ /* 0x000fe40008400000 */
[----:B------:R-:W-:Y:S01]  /*15b40*/  F2FP.F16.F32.PACK_AB R56, RZ, R56 ;  /* 0x00000038ff38723e */ /* 0x000fe200000000ff */
[--C-:B-1----:R-:W-:Y:S01]  /*15b50*/  @P1 IMAD.MOV.U32 R5, RZ, RZ, R7.reuse ;  /* 0x000000ffff051224 */ /* 0x102fe200078e0007 */
[----:B------:R-:W-:Y:S01]  /*15b60*/  F2FP.F16.F32.PACK_AB R57, RZ, R57 ;  /* 0x00000039ff39723e */ /* 0x000fe200000000ff */
[----:B--2---:R-:W-:Y:S01]  /*15b70*/  @P3 IMAD.MOV.U32 R9, RZ, RZ, R7 ;  /* 0x000000ffff093224 */ /* 0x004fe200078e0007 */
[----:B------:R-:W-:-:S02]  /*15b80*/  F2FP.F16.F32.PACK_AB R58, RZ, R58 ;  /* 0x0000003aff3a723e */ /* 0x000fc400000000ff */
[----:B------:R-:W-:Y:S01]  /*15b90*/  F2FP.F16.F32.PACK_AB R59, RZ, R59 ;  /* 0x0000003bff3b723e */ /* 0x000fe200000000ff */
        /* <DEDUP_REMOVED lines=13> */
[----:B-1----:R-:W-:Y:S01]  /*15c70*/  @P1 IMAD.MOV.U32 R5, RZ, RZ, R7 ;  /* 0x000000ffff051224 */ /* 0x002fe200078e0007 */
[----:B------:R-:W-:-:S02]  /*15c80*/  F2FP.F16.F32.PACK_AB R61, RZ, R61 ;  /* 0x0000003dff3d723e */ /* 0x000fc400000000ff */
[----:B------:R-:W-:Y:S02]  /*15c90*/  F2FP.F16.F32.PACK_AB R62, RZ, R62 ;  /* 0x0000003eff3e723e */ /* 0x000fe400000000ff */
[----:B------:R-:W-:Y:S02]  /*15ca0*/  F2FP.F16.F32.PACK_AB R63, RZ, R63 ;  /* 0x0000003fff3f723e */ /* 0x000fe400000000ff */
[----:B--2---:R-:W-:Y:S01]  /*15cb0*/  @P3 MOV R9, R7 ;  /* 0x0000000700093202 */ /* 0x004fe20000000f00 */
[----:B------:R-:W-:Y:S01]  /*15cc0*/  @P4 STG.E.U16 desc[UR20][R2.64+0x90], R60 ;  /* 0x0000903c02004986 */ /* 0x000fe2000c101514 */
[----:B------:R-:W-:-:S03]  /*15cd0*/  ISETP.GT.AND P4, PT, R0, 0x50, P2 ;  /* 0x000000500000780c */ /* 0x000fc60001784270 */
[----:B------:R-:W-:Y:S01]  /*15ce0*/  @P5 STG.E.U16 desc[UR20][R2.64+0x92], R61 ;  /* 0x0000923d02005986 */ /* 0x000fe2000c101514 */
[----:B------:R-:W-:-:S03]  /*15cf0*/  FMUL R64, R64, UR11 ;  /* 0x0000000b40407c20 */ /* 0x000fc60008400000 */
[----:B------:R1:W-:Y:S01]  /*15d00*/  @P1 STG.E.U16 desc[UR20][R4.64+0x90], R62 ;  /* 0x0000903e04001986 */ /* 0x0003e2000c101514 */
[----:B------:R-:W-:-:S03]  /*15d10*/  ISETP.GT.AND P1, PT, R0, 0x50, P0 ;  /* 0x000000500000780c */ /* 0x000fc60000724270 */
[----:B------:R2:W-:Y:S01]  /*15d20*/  @P3 STG.E.U16 desc[UR20][R8.64+0x92], R63 ;  /* 0x0000923f08003986 */ /* 0x0005e2000c101514 */
        /* <DEDUP_REMOVED lines=8> */
[----:B------:R-:W-:Y:S01]  /*15db0*/  ISETP.GT.AND P4, PT, R0, 0x58, P2 ;  /* 0x000000580000780c */ /* 0x000fe20001784270 */
[--C-:B-1----:R-:W-:Y:S01]  /*15dc0*/  @P1 IMAD.MOV.U32 R5, RZ, RZ, R7.reuse ;  /* 0x000000ffff051224 */ /* 0x102fe200078e0007 */
[----:B------:R-:W-:Y:S01]  /*15dd0*/  F2FP.F16.F32.PACK_AB R66, RZ, R66 ;  /* 0x00000042ff42723e */ /* 0x000fe200000000ff */
[----:B--2---:R-:W-:Y:S01]  /*15de0*/  @P3 IMAD.MOV.U32 R9, RZ, RZ, R7 ;  /* 0x000000ffff093224 */ /* 0x004fe200078e0007 */
[----:B------:R-:W-:Y:S01]  /*15df0*/  F2FP.F16.F32.PACK_AB R67, RZ, R67 ;  /* 0x00000043ff43723e */ /* 0x000fe200000000ff */
[----:B------:R-:W-:Y:S01]  /*15e00*/  FMUL R68, R68, UR11 ;  /* 0x0000000b44447c20 */ /* 0x000fe20008400000 */
[----:B------:R-:W-:Y:S04]  /*15e10*/  @P5 STG.E.U16 desc[UR20][R2.64+0xa2], R65 ;  /* 0x0000a24102005986 */ /* 0x000fe8000c101514 */
[----:B------:R1:W-:Y:S01]  /*15e20*/  @P1 STG.E.U16 desc[UR20][R4.64+0xa0], R66 ;  /* 0x0000a04204001986 */ /* 0x0003e2000c101514 */
[----:B------:R-:W-:-:S02]  /*15e30*/  ISETP.GT.AND P1, PT, R0, 0x58, P0 ;  /* 0x000000580000780c */ /* 0x000fc40000724270 */
[----:B------:R-:W-:Y:S01]  /*15e40*/  F2FP.F16.F32.PACK_AB R68, RZ, R68 ;  /* 0x00000044ff44723e */ /* 0x000fe200000000ff */
[----:B------:R2:W-:Y:S01]  /*15e50*/  @P3 STG.E.U16 desc[UR20][R8.64+0xa2], R67 ;  /* 0x0000a24308003986 */ /* 0x0005e2000c101514 */
[C---:B------:R-:W-:Y:S02]  /*15e60*/  ISETP.GT.AND P3, PT, R0.reuse, 0x59, P0 ;  /* 0x000000590000780c */ /* 0x040fe40000764270 */
[C---:B------:R-:W-:Y:S01]  /*15e70*/  ISETP.GT.AND P5, PT, R0.reuse, 0x59, P2 ;  /* 0x000000590000780c */ /* 0x040fe200017a4270 */
[----:B------:R-:W-:Y:S01]  /*15e80*/  FMUL R69, R69, UR11 ;  /* 0x0000000b45457c20 */ /* 0x000fe20008400000 */
[----:B------:R-:W-:Y:S01]  /*15e90*/  @P4 STG.E.U16 desc[UR20][R2.64+0xb0], R68 ;  /* 0x0000b04402004986 */ /* 0x000fe2000c101514 */
[----:B------:R-:W-:Y:S01]  /*15ea0*/  ISETP.GT.AND P4, PT, R0, 0x60, P2 ;  /* 0x000000600000780c */ /* 0x000fe20001784270 */
[----:B------:R-:W-:Y:S01]  /*15eb0*/  FMUL R70, R70, UR11 ;  /* 0x0000000b46467c20 */ /* 0x000fe20008400000 */
[----:B------:R-:W-:Y:S01]  /*15ec0*/  FMUL R71, R71, UR11 ;  /* 0x0000000b47477c20 */ /* 0x000fe20008400000 */
[----:B------:R-:W-:Y:S01]  /*15ed0*/  FMUL R72, R72, UR11 ;  /* 0x0000000b48487c20 */ /* 0x000fe20008400000 */
[----:B------:R-:W-:Y:S01]  /*15ee0*/  F2FP.F16.F32.PACK_AB R69, RZ, R69 ;  /* 0x00000045ff45723e */ /* 0x000fe200000000ff */
[----:B-1----:R-:W-:Y:S01]  /*15ef0*/  @P1 IMAD.MOV.U32 R5, RZ, RZ, R7 ;  /* 0x000000ffff051224 */ /* 0x002fe200078e0007 */
[----:B------:R-:W-:-:S02]  /*15f00*/  F2FP.F16.F32.PACK_AB R70, RZ, R70 ;  /* 0x00000046ff46723e */ /* 0x000fc400000000ff */
[----:B------:R-:W-:Y:S02]  /*15f10*/  F2FP.F16.F32.PACK_AB R71, RZ, R71 ;  /* 0x00000047ff47723e */ /* 0x000fe400000000ff */
[----:B--2---:R-:W-:Y:S01]  /*15f20*/  @P3 MOV R9, R7 ;  /* 0x0000000700093202 */ /* 0x004fe20000000f00 */
[----:B------:R-:W-:Y:S01]  /*15f30*/  @P5 STG.E.U16 desc[UR20][R2.64+0xb2], R69 ;  /* 0x0000b24502005986 */ /* 0x000fe2000c101514 */
[----:B------:R-:W-:Y:S02]  /*15f40*/  F2FP.F16.F32.PACK_AB R72, RZ, R72 ;  /* 0x00000048ff48723e */ /* 0x000fe400000000ff */
[----:B------:R-:W-:Y:S01]  /*15f50*/  ISETP.GT.AND P5, PT, R0, 0x61, P2 ;  /* 0x000000610000780c */ /* 0x000fe200017a4270 */
[----:B------:R1:W-:Y:S01]  /*15f60*/  @P1 STG.E.U16 desc[UR20][R4.64+0xb0], R70 ;  /* 0x0000b04604001986 */ /* 0x0003e2000c101514 */
[----:B------:R-:W-:-:S03]  /*15f70*/  FMUL R73, R73, UR11 ;  /* 0x0000000b49497c20 */ /* 0x000fc60008400000 */
[----:B------:R2:W-:Y:S01]  /*15f80*/  @P3 STG.E.U16 desc[UR20][R8.64+0xb2], R71 ;  /* 0x0000b24708003986 */ /* 0x0005e2000c101514 */
[----:B------:R-:W-:-:S03]  /*15f90*/  ISETP.GT.AND P3, PT, R0, 0x60, P0 ;  /* 0x000000600000780c */ /* 0x000fc60000764270 */
[----:B------:R-:W-:Y:S01]  /*15fa0*/  @P4 STG.E.U16 desc[UR20][R2.64+0xc0], R72 ;  /* 0x0000c04802004986 */ /* 0x000fe2000c101514 */
[----:B------:R-:W-:Y:S02]  /*15fb0*/  ISETP.GT.AND P4, PT, R0, 0x61, P0 ;  /* 0x000000610000780c */ /* 0x000fe40000784270 */
[----:B------:R-:W-:Y:S01]  /*15fc0*/  F2FP.F16.F32.PACK_AB R73, RZ, R73 ;  /* 0x00000049ff49723e */ /* 0x000fe200000000ff */
[----:B------:R-:W-:Y:S01]  /*15fd0*/  FMUL R74, R74, UR11 ;  /* 0x0000000b4a4a7c20 */ /* 0x000fe20008400000 */
[----:B------:R-:W-:Y:S01]  /*15fe0*/  FMUL R75, R75, UR11 ;  /* 0x0000000b4b4b7c20 */ /* 0x000fe20008400000 */
[C---:B------:R-:W-:Y:S02]  /*15ff0*/  ISETP.GT.AND P1, PT, R0.reuse, 0x69, P2 ;  /* 0x000000690000780c */ /* 0x040fe40001724270 */
[----:B------:R-:W-:Y:S01]  /*16000*/  @P5 STG.E.U16 desc[UR20][R2.64+0xc2], R73 ;  /* 0x0000c24902005986 */ /* 0x000fe2000c101514 */
[----:B------:R-:W-:Y:S01]  /*16010*/  ISETP.GT.AND P5, PT, R0, 0x68, P2 ;  /* 0x000000680000780c */ /* 0x000fe200017a4270 */
[--C-:B-1----:R-:W-:Y:S01]  /*16020*/  @P3 IMAD.MOV.U32 R5, RZ, RZ, R7.reuse ;  /* 0x000000ffff053224 */ /* 0x102fe200078e0007 */
[----:B------:R-:W-:Y:S01]  /*16030*/  F2FP.F16.F32.PACK_AB R74, RZ, R74 ;  /* 0x0000004aff4a723e */ /* 0x000fe200000000ff */
[----:B------:R-:W-:Y:S01]  /*16040*/  FMUL R76, R76, UR11 ;  /* 0x0000000b4c4c7c20 */ /* 0x000fe20008400000 */
[----:B------:R-:W-:Y:S01]  /*16050*/  F2FP.F16.F32.PACK_AB R75, RZ, R75 ;  /* 0x0000004bff4b723e */ /* 0x000fe200000000ff */
[----:B--2---:R-:W-:-:S02]  /*16060*/  @P4 IMAD.MOV.U32 R9, RZ, RZ, R7 ;  /* 0x000000ffff094224 */ /* 0x004fc400078e0007 */
[----:B------:R-:W-:Y:S01]  /*16070*/  FMUL R77, R77, UR11 ;  /* 0x0000000b4d4d7c20 */ /* 0x000fe20008400000 */
[----:B------:R1:W-:Y:S01]  /*16080*/  @P3 STG.E.U16 desc[UR20][R4.64+0xc0], R74 ;  /* 0x0000c04a04003986 */ /* 0x0003e2000c101514 */
[----:B------:R-:W-:Y:S02]  /*16090*/  F2FP.F16.F32.PACK_AB R76, RZ, R76 ;  /* 0x0000004cff4c723e */ /* 0x000fe400000000ff */
[C---:B------:R-:W-:Y:S01]  /*160a0*/  ISETP.GT.AND P3, PT, R0.reuse, 0x68, P0 ;  /* 0x000000680000780c */ /* 0x040fe20000764270 */
[----:B------:R2:W-:Y:S01]  /*160b0*/  @P4 STG.E.U16 desc[UR20][R8.64+0xc2], R75 ;  /* 0x0000c24b08004986 */ /* 0x0005e2000c101514 */
[----:B------:R-:W-:Y:S02]  /*160c0*/  F2FP.F16.F32.PACK_AB R77, RZ, R77 ;  /* 0x0000004dff4d723e */ /* 0x000fe400000000ff */
[----:B------:R-:W-:Y:S01]  /*160d0*/  ISETP.GT.AND P4, PT, R0, 0x69, P0 ;  /* 0x000000690000780c */ /* 0x000fe20000784270 */
[----:B------:R-:W-:Y:S01]  /*160e0*/  @P5 STG.E.U16 desc[UR20][R2.64+0xd0], R76 ;  /* 0x0000d04c02005986 */ /* 0x000fe2000c101514 */
[----:B------:R-:W-:-:S03]  /*160f0*/  FMUL R78, R78, UR11 ;  /* 0x0000000b4e4e7c20 */ /* 0x000fc60008400000 */
[----:B------:R-:W-:Y:S01]  /*16100*/  @P1 STG.E.U16 desc[UR20][R2.64+0xd2], R77 ;  /* 0x0000d24d02001986 */ /* 0x000fe2000c101514 */
[----:B------:R-:W-:Y:S01]  /*16110*/  ISETP.GT.AND P1, PT, R0, 0x70, P2 ;  /* 0x000000700000780c */ /* 0x000fe20001724270 */
[----:B------:R-:W-:Y:S01]  /*16120*/  FMUL R79, R79, UR11 ;  /* 0x0000000b4f4f7c20 */ /* 0x000fe20008400000 */
[----:B------:R-:W-:Y:S01]  /*16130*/  FMUL R80, R80, UR11 ;  /* 0x0000000b50507c20 */ /* 0x000fe20008400000 */
[----:B------:R-:W-:Y:S01]  /*16140*/  F2FP.F16.F32.PACK_AB R78, RZ, R78 ;  /* 0x0000004eff4e723e */ /* 0x000fe200000000ff */
[----:B-1----:R-:W-:Y:S02]  /*16150*/  @P3 IMAD.MOV.U32 R5, RZ, RZ, R7 ;  /* 0x000000ffff053224 */ /* 0x002fe400078e0007 */
[----:B------:R-:W-:Y:S02]  /*16160*/  F2FP.F16.F32.PACK_AB R79, RZ, R79 ;  /* 0x0000004fff4f723e */ /* 0x000fe400000000ff */
[----:B--2---:R-:W-:Y:S02]  /*16170*/  @P4 MOV R9, R7 ;  /* 0x0000000700094202 */ /* 0x004fe40000000f00 */
[----:B------:R-:W-:Y:S01]  /*16180*/  F2FP.F16.F32.PACK_AB R80, RZ, R80 ;  /* 0x00000050ff50723e */ /* 0x000fe200000000ff */
[----:B------:R1:W-:Y:S01]  /*16190*/  @P3 STG.E.U16 desc[UR20][R4.64+0xd0], R78 ;  /* 0x0000d04e04003986 */ /* 0x0003e2000c101514 */
[----:B------:R-:W-:-:S02]  /*161a0*/  ISETP.GT.AND P6, PT, R0, 0x70, P0 ;  /* 0x000000700000780c */ /* 0x000fc400007c4270 */
[C---:B------:R-:W-:Y:S01]  /*161b0*/  ISETP.GT.AND P5, PT, R0.reuse, 0x71, P0 ;  /* 0x000000710000780c */ /* 0x040fe200007a4270 */
        /* <DEDUP_REMOVED lines=9> */
[----:B------:R-:W-:Y:S01]  /*16250*/  FMUL R84, R84, UR11 ;  /* 0x0000000b54547c20 */ /* 0x000fe20008400000 */
[----:B------:R-:W-:Y:S01]  /*16260*/  ISETP.GT.AND P0, PT, R0, 0x79, P0 ;  /* 0x000000790000780c */ /* 0x000fe20000704270 */
[----:B------:R-:W-:Y:S01]  /*16270*/  FMUL R85, R85, UR11 ;  /* 0x0000000b55557c20 */ /* 0x000fe20008400000 */
[----:B------:R-:W-:Y:S01]  /*16280*/  FMUL R86, R86, UR11 ;  /* 0x0000000b56567c20 */ /* 0x000fe20008400000 */
[----:B------:R-:W-:Y:S01]  /*16290*/  F2FP.F16.F32.PACK_AB R81, RZ, R81 ;  /* 0x00000051ff51723e */ /* 0x000fe200000000ff */
[----:B-1----:R-:W-:Y:S01]  /*162a0*/  @P6 IMAD.MOV.U32 R5, RZ, RZ, R7 ;  /* 0x000000ffff056224 */ /* 0x002fe200078e0007 */
[----:B------:R-:W-:Y:S01]  /*162b0*/  F2FP.F16.F32.PACK_AB R82, RZ, R82 ;  /* 0x00000052ff52723e */ /* 0x000fe200000000ff */
[----:B------:R-:W-:Y:S01]  /*162c0*/  @P3 IMAD.MOV.U32 R10, RZ, RZ, R2 ;  /* 0x000000ffff0a3224 */ /* 0x000fe200078e0002 */
[----:B------:R-:W-:-:S02]  /*162d0*/  F2FP.F16.F32.PACK_AB R83, RZ, R83 ;  /* 0x00000053ff53723e */ /* 0x000fc400000000ff */
[----:B--2---:R-:W-:Y:S01]  /*162e0*/  @P5 MOV R9, R7 ;  /* 0x0000000700095202 */ /* 0x004fe20000000f00 */
[----:B------:R-:W-:Y:S01]  /*162f0*/  @P2 IMAD.MOV.U32 R12, RZ, RZ, R2 ;  /* 0x000000ffff0c2224 */ /* 0x000fe200078e0002 */
[----:B------:R-:W-:Y:S01]  /*16300*/  @P3 MOV R11, R3 ;  /* 0x00000003000b3202 */ /* 0x000fe20000000f00 */
[----:B------:R-:W-:Y:S01]  /*16310*/  @P2 IMAD.MOV.U32 R13, RZ, RZ, R3 ;  /* 0x000000ffff0d2224 */ /* 0x000fe200078e0003 */
[----:B------:R-:W-:Y:S01]  /*16320*/  F2FP.F16.F32.PACK_AB R84, RZ, R84 ;  /* 0x00000054ff54723e */ /* 0x000fe200000000ff */
[C---:B------:R-:W-:Y:S01]  /*16330*/  VIADD R14, R2.reuse, UR9 ;  /* 0x00000009020e7c36 */ /* 0x040fe20008000000 */
[----:B------:R-:W-:Y:S01]  /*16340*/  F2FP.F16.F32.PACK_AB R85, RZ, R85 ;  /* 0x00000055ff55723e */ /* 0x000fe200000000ff */
[----:B------:R3:W-:Y:S01]  /*16350*/  @P1 STG.E.U16 desc[UR20][R2.64+0xe2], R81 ;  /* 0x0000e25102001986 */ /* 0x0007e2000c101514 */
[----:B------:R-:W-:Y:S01]  /*16360*/  F2FP.F16.F32.PACK_AB R86, RZ, R86 ;  /* 0x00000056ff56723e */ /* 0x000fe200000000ff */
[----:B------:R-:W-:Y:S02]  /*16370*/  @P4 IMAD.MOV.U32 R15, RZ, RZ, R7 ;  /* 0x000000ffff0f4224 */ /* 0x000fe400078e0007 */
[----:B------:R3:W-:Y:S01]  /*16380*/  @P6 STG.E.U16 desc[UR20][R4.64+0xe0], R82 ;  /* 0x0000e05204006986 */ /* 0x0007e2000c101514 */
[----:B------:R-:W-:-:S03]  /*16390*/  VIADD R16, R2, UR9 ;  /* 0x0000000902107c36 */ /* 0x000fc60008000000 */
[----:B------:R3:W-:Y:S04]  /*163a0*/  @P5 STG.E.U16 desc[UR20][R8.64+0xe2], R83 ;  /* 0x0000e25308005986 */ /* 0x0007e8000c101514 */
[----:B------:R3:W-:Y:S04]  /*163b0*/  @P3 STG.E.U16 desc[UR20][R10.64+0xf0], R84 ;  /* 0x0000f0540a003986 */ /* 0x0007e8000c101514 */
[----:B------:R3:W-:Y:S01]  /*163c0*/  @P2 STG.E.U16 desc[UR20][R12.64+0xf2], R85 ;  /* 0x0000f2550c002986 */ /* 0x0007e2000c101514 */
[----:B------:R-:W-:-:S03]  /*163d0*/  FMUL R87, R87, UR11 ;  /* 0x0000000b57577c20 */ /* 0x000fc60008400000 */
[----:B------:R3:W-:Y:S01]  /*163e0*/  @P4 STG.E.U16 desc[UR20][R14.64+0xf0], R86 ;  /* 0x0000f0560e004986 */ /* 0x0007e2000c101514 */
[----:B------:R-:W-:Y:S05]  /*163f0*/  @!P0 EXIT ;  /* 0x000000000000894d */ /* 0x000fea0003800000 */
[----:B------:R-:W-:Y:S01]  /*16400*/  F2FP.F16.F32.PACK_AB R87, RZ, R87 ;  /* 0x00000057ff57723e */ /* 0x000fe200000000ff */
[----:B------:R-:W-:-:S05]  /*16410*/  IMAD.MOV.U32 R17, RZ, RZ, R7 ;  /* 0x000000ffff117224 */ /* 0x000fca00078e0007 */
[----:B------:R-:W-:Y:S01]  /*16420*/  STG.E.U16 desc[UR20][R16.64+0xf2], R87 ;  /* 0x0000f25710007986 */ /* 0x000fe2000c101514 */
[----:B------:R-:W-:Y:S05]  /*16430*/  EXIT ;  /* 0x000000000000794d */ /* 0x000fea0003800000 */
.L_x_13:
[----:B------:R-:W-:-:S13]  /*16440*/  ISETP.NE.AND P0, PT, RZ, UR7, PT ;  /* 0x00000007ff007c0c */ /* 0x000fda000bf05270 */
[----:B------:R-:W-:Y:S05]  /*16450*/  @P0 EXIT ;  /* 0x000000000000094d */ /* 0x000fea0003800000 */
[----:B------:R-:W-:-:S13]  /*16460*/  ELECT P0, URZ, PT ;  /* 0x00000000003f782f */ /* 0x000fda0003800000 */
[----:B------:R-:W-:Y:S05]  /*16470*/  @!P0 BRA `(.L_x_528) ;  /* 0x0000000400ec8947 */ /* 0x000fea0003800000 */
[----:B------:R-:W-:-:S06]  /*16480*/  UISETP.GE.AND UP0, UPT, UR5, 0x1, UPT ;  /* 0x000000010500788c */ /* 0x000fcc000bf06270 */
[----:B------:R-:W-:-:S13]  /*16490*/  PLOP3.LUT P0, PT, PT, PT, UP0, 0x80, 0x0 ;  /* 0x000000000000781c */ /* 0x000fda0003f0f008 */
[----:B------:R-:W-:Y:S05]  /*164a0*/  @!P0 BRA `(.L_x_528) ;  /* 0x0000000400e08947 */ /* 0x000fea0003800000 */
[----:B------:R-:W0:Y:S01]  /*164b0*/  S2R R2, SR_CgaCtaId ;  /* 0x0000000000027919 */ /* 0x000e220000008800 */
[----:B------:R-:W-:Y:S01]  /*164c0*/  UIMAD UR7, UR32, UR33, URZ ;  /* 0x00000021200772a4 */ /* 0x000fe2000f8e023f */
[----:B------:R-:W-:Y:S01]  /*164d0*/  IMAD.SHL.U32 R16, R7, 0x100, RZ ;  /* 0x0000010007107824 */ /* 0x000fe200078e00ff */
[----:B------:R-:W-:Y:S01]  /*164e0*/  ULDC UR8, c[0x0][0x384] ;  /* 0x0000e10000087ab9 */ /* 0x000fe20000000800 */
[----:B------:R-:W-:Y:S01]  /*164f0*/  LOP3.LUT P0, RZ, R6, 0x1f, RZ, 0xc0, !PT ;  /* 0x0000001f06ff7812 */ /* 0x000fe2000780c0ff */
[----:B------:R-:W-:Y:S01]  /*16500*/  UIMAD UR7, UR4, UR7, 0x1 ;  /* 0x00000001040774a4 */ /* 0x000fe2000f8e0207 */
[----:B------:R-:W-:Y:S01]  /*16510*/  SHF.L.U32 R18, R8, 0x7, RZ ;  /* 0x0000000708127819 */ /* 0x000fe200000006ff */
[----:B------:R-:W-:Y:S01]  /*16520*/  IMAD.U32 R3, RZ, RZ, UR6 ;  /* 0x00000006ff037e24 */ /* 0x000fe2000f8e00ff */
[----:B------:R-:W-:Y:S01]  /*16530*/  ULDC UR9, c[0x0][0x388] ;  /* 0x0000e20000097ab9 */ /* 0x000fe20000000800 */
[----:B------:R-:W-:Y:S01]  /*16540*/  IMAD.HI.U32 R4, R16, UR8, RZ ;  /* 0x0000000810047c27 */ /* 0x000fe2000f8e00ff */
[----:B------:R-:W-:-:S02]  /*16550*/  ISETP.NE.AND P1, PT, R9, RZ, PT ;  /* 0x000000ff0900720c */ /* 0x000fc40003f25270 */
[----:B------:R-:W-:Y:S02]  /*16560*/  CS2R R6, SRZ ;  /* 0x0000000000067805 */ /* 0x000fe4000001ff00 */
[----:B------:R-:W-:Y:S01]  /*16570*/  ISETP.NE.OR P0, PT, R9, RZ, !P0 ;  /* 0x000000ff0900720c */ /* 0x000fe20004705670 */
[----:B------:R-:W-:Y:S01]  /*16580*/  IMAD.MOV.U32 R5, RZ, RZ, 0x1 ;  /* 0x00000001ff057424 */ /* 0x000fe200078e00ff */
[----:B------:R-:W-:Y:S02]  /*16590*/  CS2R R8, SRZ ;  /* 0x0000000000087805 */ /* 0x000fe4000001ff00 */
[----:B------:R-:W-:Y:S01]  /*165a0*/  LOP3.LUT R3, R3, 0x2, RZ, 0xfc, !PT ;  /* 0x0000000203037812 */ /* 0x000fe200078efcff */
[----:B------:R-:W-:Y:S01]  /*165b0*/  VIADD R20, R18, 0x40 ;  /* 0x0000004012147836 */ /* 0x000fe20000000000 */
[----:B------:R-:W-:Y:S01]  /*165c0*/  SHF.R.U32.HI R4, RZ, UR9, R4 ;  /* 0x00000009ff047c19 */ /* 0x000fe20008011604 */
[----:B------:R-:W-:Y:S02]  /*165d0*/  IMAD.U32 R21, RZ, RZ, UR7 ;  /* 0x00000007ff157e24 */ /* 0x000fe4000f8e00ff */
[C---:B0-----:R-:W-:Y:S01]  /*165e0*/  IMAD.SHL.U32 R0, R2.reuse, 0x800, RZ ;  /* 0x0000080002007824 */ /* 0x041fe200078e00ff */
[----:B------:R-:W-:-:S04]  /*165f0*/  SHF.L.U32 R2, R2, 0x5, RZ ;  /* 0x0000000502027819 */ /* 0x000fc800000006ff */
[----:B------:R-:W-:-:S07]  /*16600*/  LOP3.LUT R0, R0, 0x800, RZ, 0xc0, !PT ;  /* 0x0000080000007812 */ /* 0x000fce00078ec0ff */
.L_x_532:
[----:B------:R-:W0:Y:S01]  /*16610*/  S2R R11, SR_CgaCtaId ;  /* 0x00000000000b7919 */ /* 0x000e220000008800 */
[----:B------:R-:W-:-:S04]  /*16620*/  MOV R10, 0x400 ;  /* 0x00000400000a7802 */ /* 0x000fc80000000f00 */
[----:B0-----:R-:W-:Y:S02]  /*16630*/  LEA R19, R11, R10, 0x18 ;  /* 0x0000000a0b137211 */ /* 0x001fe400078ec0ff */
[----:B------:R-:W-:-:S03]  /*16640*/  SHF.L.U32 R10, R5, 0x1f, RZ ;  /* 0x0000001f050a7819 */ /* 0x000fc600000006ff */
[----:B------:R-:W-:-:S07]  /*16650*/  IMAD R17, R7, 0x8, R19 ;  /* 0x0000000807117824 */ /* 0x000fce00078e0213 */
.L_x_529:
[----:B0-----:R0:W1:Y:S02]  /*16660*/  SYNCS.PHASECHK.TRANS64.TRYWAIT P2, [R17+URZ+0x30020], R10 ;  /* 0x0300200a110075a7 */ /* 0x001064000804017f */
[----:B-1----:R-:W-:Y:S05]  /*16670*/  @!P2 NANOSLEEP.SYNCS 0x989680 ;  /* 0x009896800000a95d */ /* 0x002fea0003900000 */
[----:B------:R-:W1:Y:S02]  /*16680*/  @!P2 SYNCS.PHASECHK.TRANS64 P2, [R17+URZ+0x30020], R10 ;  /* 0x0300200a1100a5a7 */ /* 0x000e64000804007f */
[----:B-1----:R-:W-:Y:S05]  /*16690*/  @!P2 BRA `(.L_x_529) ;  /* 0xfffffffc00f0a947 */ /* 0x002fea000383ffff */
[----:B0-----:R-:W0:Y:S02]  /*166a0*/  @!P1 LDC R10, c[0x0][0x500] ;  /* 0x00014000ff0a9b82 */ /* 0x001e240000000800 */
[----:B0-----:R0:W-:Y:S02]  /*166b0*/  @!P1 SYNCS.ARRIVE.TRANS64 RZ, [R17+URZ+0x30000], R10 ;  /* 0x0300000a11ff99a7 */ /* 0x0011e4000800003f */
[----:B0-----:R-:W-:-:S04]  /*166c0*/  PRMT R10, R3, 0x9910, RZ ;  /* 0x00009910030a7816 */ /* 0x001fc800000000ff */
[----:B------:R-:W-:-:S13]  /*166d0*/  ISETP.NE.AND P2, PT, R10, 0x2, PT ;  /* 0x000000020a00780c */ /* 0x000fda0003f45270 */
[----:B------:R-:W-:Y:S05]  /*166e0*/  @P2 BRA `(.L_x_530) ;  /* 0x0000000000042947 */ /* 0x000fea0003800000 */
[----:B------:R-:W-:Y:S01]  /*166f0*/  BPT.TRAP 0x1 ;  /* 0x000000040000795c */ /* 0x000fe20000300000 */
.L_x_530:
[----:B------:R-:W-:Y:S05]  /*16700*/  @P0 BRA `(.L_x_531) ;  /* 0x0000000000040947 */ /* 0x000fea0003800000 */
[----:B------:R-:W-:Y:S01]  /*16710*/  BPT.TRAP 0x1 ;  /* 0x000000040000795c */ /* 0x000fe20000300000 */
.L_x_531:
[----:B------:R-:W0:Y:S01]  /*16720*/  LDC R11, c[0x0][0x380] ;  /* 0x0000e000ff0b7b82 */ /* 0x000e220000000800 */
[----:B------:R-:W-:Y:S01]  /*16730*/  R2UR UR7, R4 ;  /* 0x00000000040772ca */ /* 0x000fe200000e0000 */
[----:B------:R-:W-:Y:S01]  /*16740*/  IMAD R10, R7, 0x2000, R0 ;  /* 0x00002000070a7824 */ /* 0x000fe200078e0200 */
[----:B------:R-:W-:Y:S01]  /*16750*/  ULDC UR28, c[0x0][0x38c] ;  /* 0x0000e300001c7ab9 */ /* 0x000fe20000000800 */
[----:B------:R-:W-:Y:S01]  /*16760*/  R2UR UR26, R8 ;  /* 0x00000000081a72ca */ /* 0x000fe200000e0000 */
[----:B------:R-:W-:Y:S01]  /*16770*/  UISETP.NE.AND UP0, UPT, UR28, 0x1, UPT ;  /* 0x000000011c00788c */ /* 0x000fe2000bf05270 */
[----:B------:R-:W-:Y:S01]  /*16780*/  IMAD R10, R10, 0x2, R19 ;  /* 0x000000020a0a7824 */ /* 0x000fe200078e0213 */
[----:B------:R-:W-:Y:S01]  /*16790*/  R2UR UR12, R19 ;  /* 0x00000000130c72ca */ /* 0x000fe200000e0000 */
[----:B------:R-:W1:Y:S01]  /*167a0*/  LDC.64 R12, c[0x0][0x3b8] ;  /* 0x0000ee00ff0c7b82 */ /* 0x000e620000000a00 */
[----:B------:R-:W-:Y:S01]  /*167b0*/  VIADD R8, R8, 0x1 ;  /* 0x0000000108087836 */ /* 0x000fe20000000000 */
[----:B------:R-:W-:Y:S01]  /*167c0*/  R2UR UR25, R17 ;  /* 0x00000000111972ca */ /* 0x000fe200000e0000 */
[----:B------:R-:W-:Y:S01]  /*167d0*/  ULDC.64 UR30, c[0x0][0x198] ;  /* 0x00006600001e7ab9 */ /* 0x000fe20000000a00 */
[----:B------:R-:W-:Y:S01]  /*167e0*/  R2UR UR34, R10 ;  /* 0x000000000a2272ca */ /* 0x000fe200000e0000 */
[----:B------:R-:W-:Y:S01]  /*167f0*/  VIADD R21, R21, 0xffffffff ;  /* 0xffffffff15157836 */ /* 0x000fe20000000000 */
[----:B------:R-:W-:Y:S01]  /*16800*/  R2UR UR24, R7 ;  /* 0x00000000071872ca */ /* 0x000fe200000e0000 */
[----:B------:R-:W-:Y:S01]  /*16810*/  ULDC.64 UR8, c[0x0][0x3b0] ;  /* 0x0000ec0000087ab9 */ /* 0x000fe20000000a00 */
[----:B------:R-:W1:Y:S01]  /*16820*/  LDC.64 R14, c[0x0][0x3d8] ;  /* 0x0000f600ff0e7b82 */ /* 0x000e620000000a00 */
[----:B------:R-:W-:Y:S01]  /*16830*/  @UP0 ULDC.64 UR18, c[0x0][0x390] ;  /* 0x0000e40000120ab9 */ /* 0x000fe20000000a00 */
[----:B------:R-:W-:Y:S01]  /*16840*/  ULDC.64 UR10, c[0x0][0x3d0] ;  /* 0x0000f400000a7ab9 */ /* 0x000fe20000000a00 */
[----:B------:R-:W-:Y:S01]  /*16850*/  R2UR UR20, R9 ;  /* 0x00000000091472ca */ /* 0x000fe200000e0000 */
[----:B------:R-:W-:Y:S01]  /*16860*/  UIADD3 UR22, UP1, UR30, 0xf0, URZ ;  /* 0x000000f01e167890 */ /* 0x000fe2000ff3e03f */
[----:B------:R-:W-:Y:S01]  /*16870*/  R2UR UR21, R6 ;  /* 0x00000000061572ca */ /* 0x000fe200000e0000 */
[----:B------:R-:W-:Y:S01]  /*16880*/  UIADD3 UR30, UP2, UR30, 0x1f0, URZ ;  /* 0x000001f01e1e7890 */ /* 0x000fe2000ff5e03f */
[----:B------:R-:W-:Y:S01]  /*16890*/  ISETP.GT.AND P5, PT, R21, 0x1, PT ;  /* 0x000000011500780c */ /* 0x000fe20003fa4270 */
[----:B------:R-:W-:Y:S01]  /*168a0*/  USHF.L.U32 UR26, UR26, 0x6, URZ ;  /* 0x000000061a1a7899 */ /* 0x000fe2000800063f */
[----:B0-----:R-:W-:Y:S01]  /*168b0*/  ISETP.NE.AND P2, PT, R11, 0x1, PT ;  /* 0x000000010b00780c */ /* 0x001fe20003f45270 */
[----:B------:R-:W-:Y:S01]  /*168c0*/  UIADD3 UR25, UR25, 0x30000, URZ ;  /* 0x0003000019197890 */ /* 0x000fe2000fffe03f */
[----:B------:R-:W-:Y:S01]  /*168d0*/  VIADD R7, R7, 0x1 ;  /* 0x0000000107077836 */ /* 0x000fe20000000000 */
[----:B------:R-:W-:-:S02]  /*168e0*/  ULEA UR24, UR24, UR12, 0xf ;  /* 0x0000000c18187291 */ /* 0x000fc4000f8e783f */
[----:B------:R-:W-:Y:S02]  /*168f0*/  UIADD3.X UR23, URZ, UR31, URZ, UP1, !UPT ;  /* 0x0000001f3f177290 */ /* 0x000fe40008ffe43f */
[----:B------:R-:W-:Y:S01]  /*16900*/  UIADD3.X UR31, URZ, UR31, URZ, UP2, !UPT ;  /* 0x0000001f3f1f7290 */ /* 0x000fe200097fe43f */
[----:B------:R-:W-:Y:S01]  /*16910*/  ISETP.NE.AND P4, PT, R7, 0x4, PT ;  /* 0x000000040700780c */ /* 0x000fe20003f85270 */
[----:B------:R-:W-:Y:S01]  /*16920*/  UMOV UR36, 0x30000 ;  /* 0x0003000000247882 */ /* 0x000fe20000000000 */
[----:B------:R-:W-:Y:S01]  /*16930*/  UMOV UR14, 0x0 ;  /* 0x00000000000e7882 */ /* 0x000fe20000000000 */
[----:B------:R-:W-:Y:S01]  /*16940*/  UMOV UR15, 0x10000000 ;  /* 0x10000000000f7882 */ /* 0x000fe20000000000 */
[----:B------:R-:W-:Y:S01]  /*16950*/  UMOV UR12, UR20 ;  /* 0x00000014000c7c82 */ /* 0x000fe20008000000 */
[----:B------:R-:W-:Y:S02]  /*16960*/  @P2 MOV R22, UR7 ;  /* 0x0000000700162c02 */ /* 0x000fe40008000f00 */
[----:B------:R-:W-:Y:S01]  /*16970*/  R2UR UR7, R16 ;  /* 0x00000000100772ca */ /* 0x000fe200000e0000 */
[----:B-1----:R-:W-:Y:S01]  /*16980*/  IMAD R10, R9, R12, R14 ;  /* 0x0000000c090a7224 */ /* 0x002fe200078e020e */
[----:B------:R-:W-:-:S02]  /*16990*/  @P2 R2UR UR7, R22 ;  /* 0x00000000160722ca */ /* 0x000fc400000e0000 */
[C---:B------:R-:W-:Y:S02]  /*169a0*/  ISETP.NE.AND P2, PT, R8.reuse, UR4, PT ;  /* 0x0000000408007c0c */ /* 0x040fe4000bf45270 */
[----:B------:R-:W-:Y:S02]  /*169b0*/  SEL R7, R7, RZ, P4 ;  /* 0x000000ff07077207 */ /* 0x000fe40002000000 */
[----:B------:R-:W-:-:S07]  /*169c0*/  SEL R8, R8, RZ, P2 ;  /* 0x000000ff08087207 */ /* 0x000fce0001000000 */
[----:B------:R-:W-:Y:S02]  /*169d0*/  UIADD3 UR13, -UR7, URZ, URZ ;  /* 0x0000003f070d7290 */ /* 0x000fe4000fffe13f */
[----:B------:R-:W-:Y:S01]  /*169e0*/  UIMAD.WIDE.U32 UR16, UR7, UR18, URZ ;  /* 0x00000012071072a5 */ /* 0x000fe2000f8e003f */
[----:B------:R-:W-:Y:S01]  /*169f0*/  R2UR UR18, R18 ;  /* 0x00000000121272ca */ /* 0x000fe200000e0000 */
[----:B------:R-:W-:Y:S02]  /*16a00*/  UMOV UR29, UR7 ;  /* 0x00000007001d7c82 */ /* 0x000fe40008000000 */
[----:B------:R-:W-:Y:S01]  /*16a10*/  IMAD R12, R11, UR13, R16 ;  /* 0x0000000d0b0c7c24 */ /* 0x000fe2000f8e0210 */
[----:B------:R-:W-:Y:S01]  /*16a20*/  @UP0 USHF.R.U32.HI UR29, URZ, UR19, UR17 ;  /* 0x000000133f1d0299 */ /* 0x000fe20008011611 */
[----:B------:R-:W-:Y:S01]  /*16a30*/  IMAD R11, R6, R13, R15 ;  /* 0x0000000d060b7224 */ /* 0x000fe200078e020f */
[----:B------:R-:W-:Y:S01]  /*16a40*/  R2UR UR19, R2 ;  /* 0x00000000021372ca */ /* 0x000fe200000e0000 */
[----:B------:R-:W0:Y:S01]  /*16a50*/  LDC R13, c[0x0][0x3c8] ;  /* 0x0000f200ff0d7b82 */ /* 0x000e220000000800 */
[----:B------:R-:W-:Y:S01]  /*16a60*/  R2UR UR27, R12 ;  /* 0x000000000c1b72ca */ /* 0x000fe200000e0000 */
[----:B------:R-:W-:Y:S01]  /*16a70*/  UIADD3 UR16, -UR29, URZ, URZ ;  /* 0x0000003f1d107290 */ /* 0x000fe2000fffe13f */
[----:B------:R-:W-:Y:S01]  /*16a80*/  PRMT R10, R10, 0x40, R11 ;  /* 0x000000400a0a7816 */ /* 0x000fe2000000000b */
[----:B------:R-:W-:Y:S01]  /*16a90*/  UMOV UR17, UR25 ;  /* 0x0000001900117c82 */ /* 0x000fe20008000000 */
[----:B------:R-:W-:Y:S01]  /*16aa0*/  UMOV UR13, UR21 ;  /* 0x00000015000d7c82 */ /* 0x000fe20008000000 */
[----:B------:R-:W-:Y:S01]  /*16ab0*/  UIMAD UR28, UR28, UR16, UR7 ;  /* 0x000000101c1c72a4 */ /* 0x000fe2000f8e0207 */
[----:B------:R-:W-:Y:S01]  /*16ac0*/  R2UR UR35, R10 ;  /* 0x000000000a2372ca */ /* 0x000fe200000e0000 */
[----:B------:R-:W-:Y:S01]  /*16ad0*/  UIADD3 UR16, UR34, 0x20000, URZ ;  /* 0x0002000022107890 */ /* 0x000fe2000fffe03f */
[----:B------:R-:W-:Y:S01]  /*16ae0*/  IADD3 R10, R9, 0x1, RZ ;  /* 0x00000001090a7810 */ /* 0x000fe20007ffe0ff */
[----:B------:R-:W-:Y:S01]  /*16af0*/  @P2 IMAD.MOV R10, RZ, RZ, R9 ;  /* 0x000000ffff0a2224 */ /* 0x000fe200078e0209 */
[----:B------:R-:W-:Y:S01]  /*16b00*/  UIMAD UR28, UR28, UR9, UR11 ;  /* 0x000000091c1c72a4 */ /* 0x000fe2000f8e020b */
[----:B------:R-:W-:Y:S01]  /*16b10*/  IADD3 R11, R6, 0x1, RZ ;  /* 0x00000001060b7810 */ /* 0x000fe20007ffe0ff */
[----:B------:R-:W-:Y:S01]  /*16b20*/  ULOP3.LUT UR19, UR26, 0x20, UR19, 0xf8, !UPT ;  /* 0x000000201a137892 */ /* 0x000fe2000f8ef813 */
[----:B------:R-:W-:Y:S01]  /*16b30*/  SEL R12, RZ, 0x1, P4 ;  /* 0x00000001ff0c7807 */ /* 0x000fe20002000000 */
[----:B------:R-:W-:Y:S01]  /*16b40*/  UIMAD UR27, UR27, UR8, UR10 ;  /* 0x000000081b1b72a4 */ /* 0x000fe2000f8e020a */
[----:B------:R-:W-:Y:S01]  /*16b50*/  R2UR UR10, R20 ;  /* 0x00000000140a72ca */ /* 0x000fe200000e0000 */
[----:B------:R-:W-:Y:S01]  /*16b60*/  UIADD3 UR8, UR34, 0x22000, URZ ;  /* 0x0002200022087890 */ /* 0x000fe2000fffe03f */
[----:B------:R-:W-:Y:S01]  /*16b70*/  LOP3.LUT R5, R5, R12, RZ, 0x3c, !PT ;  /* 0x0000000c05057212 */ /* 0x000fe200078e3cff */
[----:B------:R-:W-:Y:S01]  /*16b80*/  UMOV UR9, UR25 ;  /* 0x0000001900097c82 */ /* 0x000fe20008000000 */
[----:B------:R-:W-:Y:S01]  /*16b90*/  UPRMT UR7, UR35, 0x5410, URZ ;  /* 0x0000541023077896 */ /* 0x000fe2000800003f */
[----:B------:R-:W-:Y:S01]  /*16ba0*/  UMOV UR11, UR19 ;  /* 0x00000013000b7c82 */ /* 0x000fe20008000000 */
[----:B0-----:R-:W-:-:S04]  /*16bb0*/  ISETP.NE.AND P3, PT, R10, R13, PT ;  /* 0x0000000d0a00720c */ /* 0x001fc80003f65270 */
[----:B------:R-:W-:-:S03]  /*16bc0*/  SEL R9, R10, RZ, P3 ;  /* 0x000000ff0a097207 */ /* 0x000fc60001800000 */
[----:B------:R0:W-:Y:S01]  /*16bd0*/  UTMALDG.4D.IM2COL [UR24], [UR22], UR7 ;  /* 0x00000018160073b4 */ /* 0x0001e20008058007 */
[----:B------:R0:W-:Y:S05]  /*16be0*/  UTMALDG.4D.MULTICAST [UR16], [UR30], UR36, desc[UR14] ;  /* 0x00000e101e0073b4 */ /* 0x0001ea0008019824 */
[----:B------:R-:W-:-:S04]  /*16bf0*/  @P3 IMAD.MOV R11, RZ, RZ, R6 ;  /* 0x000000ffff0b3224 */ /* 0x000fc800078e0206 */
[----:B------:R-:W-:Y:S01]  /*16c00*/  IMAD.MOV.U32 R6, RZ, RZ, R11 ;  /* 0x000000ffff067224 */ /* 0x000fe200078e000b */
[----:B------:R0:W-:Y:S02]  /*16c10*/  UTMALDG.4D.MULTICAST [UR8], [UR30], UR36, desc[UR14] ;  /* 0x00000e081e0073b4 */ /* 0x0001e40008019824 */
[----:B0-----:R-:W-:Y:S05]  /*16c20*/  @P5 BRA `(.L_x_532) ;  /* 0xfffffff800785947 */ /* 0x001fea000383ffff */
.L_x_528:
[----:B------:R-:W-:Y:S05]  /*16c30*/  WARPSYNC.ALL ;  /* 0x0000000000007948 */ /* 0x000fea0003800000 */
[----:B------:R-:W-:-:S13]  /*16c40*/  ELECT P0, URZ, PT ;  /* 0x00000000003f782f */ /* 0x000fda0003800000 */
[----:B------:R-:W-:Y:S05]  /*16c50*/  @!P0 EXIT ;  /* 0x000000000000894d */ /* 0x000fea0003800000 */
[----:B------:R-:W-:-:S04]  /*16c60*/  ULOP3.LUT UR6, UR6, 0x2, URZ, 0xfc, !UPT ;  /* 0x0000000206067892 */ /* 0x000fc8000f8efc3f */
[----:B------:R-:W-:-:S06]  /*16c70*/  UISETP.NE.AND UP0, UPT, UR6, 0x3, UPT ;  /* 0x000000030600788c */ /* 0x000fcc000bf05270 */
[----:B------:R-:W-:-:S13]  /*16c80*/  PLOP3.LUT P0, PT, PT, PT, UP0, 0x80, 0x0 ;  /* 0x000000000000781c */ /* 0x000fda0003f0f008 */
[----:B------:R-:W-:Y:S05]  /*16c90*/  @!P0 BRA `(.L_x_533) ;  /* 0x0000000000048947 */ /* 0x000fea0003800000 */
[----:B------:R-:W-:Y:S01]  /*16ca0*/  BPT.TRAP 0x1 ;  /* 0x000000040000795c */ /* 0x000fe20000300000 */
.L_x_533:
[----:B------:R-:W0:Y:S01]  /*16cb0*/  S2UR UR7, SR_CgaCtaId ;  /* 0x00000000000779c3 */ /* 0x000e220000008800 */
[----:B------:R-:W-:Y:S01]  /*16cc0*/  ULOP3.LUT UP0, URZ, UR5, 0x4, URZ, 0xc0, !UPT ;  /* 0x00000004053f7892 */ /* 0x000fe2000f80c03f */
[----:B------:R-:W-:Y:S01]  /*16cd0*/  UMOV UR6, 0x400 ;  /* 0x0000040000067882 */ /* 0x000fe20000000000 */
[----:B------:R-:W-:Y:S02]  /*16ce0*/  USHF.L.U32 UR4, UR5, 0x3, URZ ;  /* 0x0000000305047899 */ /* 0x000fe4000800063f */
[----:B------:R-:W-:Y:S02]  /*16cf0*/  USEL UR8, URZ, 0x1, UP0 ;  /* 0x000000013f087887 */ /* 0x000fe40008000000 */
[----:B------:R-:W-:-:S04]  /*16d00*/  ULOP3.LUT UR5, UR5, 0x3, URZ, 0xc0, !UPT ;  /* 0x0000000305057892 */ /* 0x000fc8000f8ec03f */
[----:B------:R-:W-:-:S05]  /*16d10*/  IMAD.U32 R0, RZ, RZ, UR8 ;  /* 0x00000008ff007e24 */ /* 0x000fca000f8e00ff */
[----:B------:R-:W-:Y:S01]  /*16d20*/  SHF.L.U32 R0, R0, 0x1f, RZ ;  /* 0x0000001f00007819 */ /* 0x000fe200000006ff */
[----:B0-----:R-:W-:Y:S02]  /*16d30*/  ULEA UR7, UR7, UR6, 0x18 ;  /* 0x0000000607077291 */ /* 0x001fe4000f8ec03f */
[----:B------:R-:W-:Y:S02]  /*16d40*/  ULOP3.LUT UR6, UR4, 0x18, URZ, 0xc0, !UPT ;  /* 0x0000001804067892 */ /* 0x000fe4000f8ec03f */
[----:B------:R-:W-:-:S04]  /*16d50*/  UIADD3 UR4, UR7, 0x30020, URZ ;  /* 0x0003002007047890 */ /* 0x000fc8000fffe03f */
[----:B------:R-:W-:-:S12]  /*16d60*/  UIADD3 UR6, UR4, UR6, URZ ;  /* 0x0000000604067290 */ /* 0x000fd8000fffe03f */
.L_x_534:
[----:B0-----:R-:W-:-:S04]  /*16d70*/  MOV R3, UR6 ;  /* 0x0000000600037c02 */ /* 0x001fc80008000f00 */
[----:B------:R0:W1:Y:S03]  /*16d80*/  SYNCS.PHASECHK.TRANS64.TRYWAIT P0, [R3+URZ], R0 ;  /* 0x00000000030075a7 */ /* 0x000066000800017f */
[----:B-1----:R-:W-:Y:S05]  /*16d90*/  @!P0 NANOSLEEP.SYNCS 0x989680 ;  /* 0x009896800000895d */ /* 0x002fea0003900000 */
[----:B------:R-:W1:Y:S02]  /*16da0*/  @!P0 SYNCS.PHASECHK.TRANS64 P0, [R3+URZ], R0 ;  /* 0x00000000030085a7 */ /* 0x000e64000800007f */
[----:B-1----:R-:W-:Y:S05]  /*16db0*/  @!P0 BRA `(.L_x_534) ;  /* 0xfffffffc00ec8947 */ /* 0x002fea000383ffff */
[----:B------:R-:W-:-:S04]  /*16dc0*/  UIADD3 UR5, UR5, 0x1, URZ ;  /* 0x0000000105057890 */ /* 0x000fc8000fffe03f */
[----:B------:R-:W-:Y:S02]  /*16dd0*/  UISETP.EQ.XOR UP0, UPT, UR5, 0x4, !UP0 ;  /* 0x000000040500788c */ /* 0x000fe4000c702a70 */
[----:B------:R-:W-:Y:S02]  /*16de0*/  UISETP.NE.AND UP1, UPT, UR5, 0x4, UPT ;  /* 0x000000040500788c */ /* 0x000fe4000bf25270 */
[----:B------:R-:W-:Y:S02]  /*16df0*/  USEL UR6, URZ, 0x1, !UP0 ;  /* 0x000000013f067887 */ /* 0x000fe4000c000000 */
[----:B------:R-:W-:-:S04]  /*16e00*/  USEL UR5, UR5, URZ, UP1 ;  /* 0x0000003f05057287 */ /* 0x000fc80008800000 */
[----:B0-----:R-:W-:Y:S01]  /*16e10*/  IMAD.U32 R0, RZ, RZ, UR6 ;  /* 0x00000006ff007e24 */ /* 0x001fe2000f8e00ff */
[----:B------:R-:W-:-:S04]  /*16e20*/  ULEA UR7, UR5, UR4, 0x3 ;  /* 0x0000000405077291 */ /* 0x000fc8000f8e183f */
[----:B------:R-:W-:-:S08]  /*16e30*/  SHF.L.U32 R0, R0, 0x1f, RZ ;  /* 0x0000001f00007819 */ /* 0x000fd000000006ff */
.L_x_535:
[----:B0-----:R-:W-:-:S04]  /*16e40*/  IMAD.U32 R3, RZ, RZ, UR7 ;  /* 0x00000007ff037e24 */ /* 0x001fc8000f8e00ff */
[----:B------:R0:W1:Y:S03]  /*16e50*/  SYNCS.PHASECHK.TRANS64.TRYWAIT P0, [R3+URZ], R0 ;  /* 0x00000000030075a7 */ /* 0x000066000800017f */
[----:B-1----:R-:W-:Y:S05]  /*16e60*/  @!P0 NANOSLEEP.SYNCS 0x989680 ;  /* 0x009896800000895d */ /* 0x002fea0003900000 */
[----:B------:R-:W1:Y:S02]  /*16e70*/  @!P0 SYNCS.PHASECHK.TRANS64 P0, [R3+URZ], R0 ;  /* 0x00000000030085a7 */ /* 0x000e64000800007f */
[----:B-1----:R-:W-:Y:S05]  /*16e80*/  @!P0 BRA `(.L_x_535) ;  /* 0xfffffffc00ec8947 */ /* 0x002fea000383ffff */
[----:B------:R-:W-:-:S04]  /*16e90*/  UIADD3 UR5, UR5, 0x1, URZ ;  /* 0x0000000105057890 */ /* 0x000fc8000fffe03f */
[----:B------:R-:W-:Y:S02]  /*16ea0*/  UISETP.EQ.XOR UP0, UPT, UR5, 0x4, UP0 ;  /* 0x000000040500788c */ /* 0x000fe40008702a70 */
[----:B------:R-:W-:Y:S02]  /*16eb0*/  UISETP.NE.AND UP1, UPT, UR5, 0x4, UPT ;  /* 0x000000040500788c */ /* 0x000fe4000bf25270 */
[----:B------:R-:W-:Y:S02]  /*16ec0*/  USEL UR6, URZ, 0x1, !UP0 ;  /* 0x000000013f067887 */ /* 0x000fe4000c000000 */
[----:B------:R-:W-:-:S04]  /*16ed0*/  USEL UR5, UR5, URZ, UP1 ;  /* 0x0000003f05057287 */ /* 0x000fc80008800000 */
[----:B0-----:R-:W-:Y:S01]  /*16ee0*/  IMAD.U32 R0, RZ, RZ, UR6 ;  /* 0x00000006ff007e24 */ /* 0x001fe2000f8e00ff */
[----:B------:R-:W-:-:S04]  /*16ef0*/  ULEA UR7, UR5, UR4, 0x3 ;  /* 0x0000000405077291 */ /* 0x000fc8000f8e183f */
[----:B------:R-:W-:-:S08]  /*16f00*/  SHF.L.U32 R0, R0, 0x1f, RZ ;  /* 0x0000001f00007819 */ /* 0x000fd000000006ff */
.L_x_536:
[----:B0-----:R-:W-:-:S04]  /*16f10*/  MOV R3, UR7 ;  /* 0x0000000700037c02 */ /* 0x001fc80008000f00 */
        /* <DEDUP_REMOVED lines=12> */
.L_x_537:
[----:B0-----:R-:W-:-:S04]  /*16fe0*/  IMAD.U32 R3, RZ, RZ, UR5 ;  /* 0x00000005ff037e24 */ /* 0x001fc8000f8e00ff */
[----:B------:R0:W1:Y:S03]  /*16ff0*/  SYNCS.PHASECHK.TRANS64.TRYWAIT P0, [R3+URZ], R0 ;  /* 0x00000000030075a7 */ /* 0x000066000800017f */
[----:B-1----:R-:W-:Y:S05]  /*17000*/  @!P0 NANOSLEEP.SYNCS 0x989680 ;  /* 0x009896800000895d */ /* 0x002fea0003900000 */
[----:B------:R-:W1:Y:S02]  /*17010*/  @!P0 SYNCS.PHASECHK.TRANS64 P0, [R3+URZ], R0 ;  /* 0x00000000030085a7 */ /* 0x000e64000800007f */
[----:B-1----:R-:W-:Y:S05]  /*17020*/  @P0 EXIT ;  /* 0x000000000000094d */ /* 0x002fea0003800000 */
[----:B------:R-:W-:Y:S05]  /*17030*/  BRA `(.L_x_537) ;  /* 0xfffffffc00e87947 */ /* 0x000fea000383ffff */
.L_x_538:
[----:B------:R-:W-:-:S00]  /*17040*/  BRA `(.L_x_538) ;  /* 0xfffffffc00fc7947 */ /* 0x000fc0000383ffff */
[----:B------:R-:W-:-:S00]  /*17050*/  NOP ;  /* 0x0000000000007918 */ /* 0x000fc00000000000 */
        /* <DEDUP_REMOVED lines=10> */
.L_x_539:


//--------------------- .nv.shared._ZN7cutlass13device_kernelINS_4conv6kernel13ConvUniversalINS1_16ConvProblemShapeILNS1_8OperatorE1ELi2EEENS1_10collective14CollectiveConvINS1_46MainloopSm90TmaGmmaWarpSpecializedImplicitGemmILS5_1ELi4ELi2EN4cute5tupleIJNSA_1CILi2EEENSC_ILi1EEESE_EEENS1_36KernelImplicitTmaWarpSpecializedSm90ELi1EEENSB_IJNSC_ILi256EEENSC_ILi128EEENSB_IJNSC_ILi64EEEEEEEEENS_6half_tESN_NSA_8TiledMMAINSA_8MMA_AtomIJNSA_4SM904GMMA26MMA_64x128x16_F32F16F16_SSILNSR_5MajorE0ELST_1ELNSR_7ScaleInE1ELSU_1EEEEEENSA_6LayoutINSB_IJSE_SE_SE_EEENSB_IJNSC_ILi0EEESZ_SZ_EEEEENSB_IJNSA_10UnderscoreES12_S12_EEEEENS7_6detail26Sm90ImplicitGemmTileTraitsINSA_20SM90_TMA_LOAD_IM2COLENSA_14ComposedLayoutINSA_7SwizzleILi3ELi4ELi3EEENSA_18smem_ptr_flag_bitsILi16EEENSX_INSB_IJNSB_IJNSC_ILi8EEENSC_ILi32EEEEEENSB_IJSK_SE_EEENSB_IJSE_NSC_ILi4EEEEEEEEENSB_IJNSB_IJSK_NSC_ILi512EEEEEENSB_IJSE_SZ_EEENSB_IJSZ_NSC_ILi16384EEEEEEEEEEEEEvEENS16_INSA_23SM90_TMA_LOAD_MULTICASTENS18_IS1A_S1C_NSX_INSB_IJNSB_IJSK_SD_EEENSB_IJS1D_S1D_EEES1I_EEENSB_IJNSB_IJSE_NSC_ILi4096EEEEEES1L_NSB_IJSZ_NSC_ILi8192EEEEEEEEEEEEEvEEEENS_8epilogue10collective6detail29Sm90TmaWarpSpecializedAdapterINS27_15DefaultEpilogueISN_NSB_IJNSB_IJlllEEESE_SZ_EEES2C_NS26_6thread17LinearCombinationISN_Li1EffLNS2D_9ScaleType4KindE0ELNS_15FloatRoundStyleE2ESN_EENS_4gemm15EpilogueDefaultEEEEEvvEEEEvNT_6ParamsE --------------------------
	.section	.nv.shared._ZN7cutlass13device_kernelINS_4conv6kernel13ConvUniversalINS1_16ConvProblemShapeILNS1_8OperatorE1ELi2EEENS1_10collective14CollectiveConvINS1_46MainloopSm90TmaGmmaWarpSpecializedImplicitGemmILS5_1ELi4ELi2EN4cute5tupleIJNSA_1CILi2EEENSC_ILi1EEESE_EEENS1_36KernelImplicitTmaWarpSpecializedSm90ELi1EEENSB_IJNSC_ILi256EEENSC_ILi128EEENSB_IJNSC_ILi64EEEEEEEEENS_6half_tESN_NSA_8TiledMMAINSA_8MMA_AtomIJNSA_4SM904GMMA26MMA_64x128x16_F32F16F16_SSILNSR_5MajorE0ELST_1ELNSR_7ScaleInE1ELSU_1EEEEEENSA_6LayoutINSB_IJSE_SE_SE_EEENSB_IJNSC_ILi0EEESZ_SZ_EEEEENSB_IJNSA_10UnderscoreES12_S12_EEEEENS7_6detail26Sm90ImplicitGemmTileTraitsINSA_20SM90_TMA_LOAD_IM2COLENSA_14ComposedLayoutINSA_7SwizzleILi3ELi4ELi3EEENSA_18smem_ptr_flag_bitsILi16EEENSX_INSB_IJNSB_IJNSC_ILi8EEENSC_ILi32EEEEEENSB_IJSK_SE_EEENSB_IJSE_NSC_ILi4EEEEEEEEENSB_IJNSB_IJSK_NSC_ILi512EEEEEENSB_IJSE_SZ_EEENSB_IJSZ_NSC_ILi16384EEEEEEEEEEEEEvEENS16_INSA_23SM90_TMA_LOAD_MULTICASTENS18_IS1A_S1C_NSX_INSB_IJNSB_IJSK_SD_EEENSB_IJS1D_S1D_EEES1I_EEENSB_IJNSB_IJSE_NSC_ILi4096EEEEEES1L_NSB_IJSZ_NSC_ILi8192EEEEEEEEEEEEEvEEEENS_8epilogue10collective6detail29Sm90TmaWarpSpecializedAdapterINS27_15DefaultEpilogueISN_NSB_IJNSB_IJlllEEESE_SZ_EEES2C_NS26_6thread17LinearCombinationISN_Li1EffLNS2D_9ScaleType4KindE0ELNS_15FloatRoundStyleE2ESN_EENS_4gemm15EpilogueDefaultEEEEEvvEEEEvNT_6ParamsE,"aw",@nobits
	.sectionflags	@""
	.align	16
	.zero		1024


//--------------------- .nv.shared.reserved.0     --------------------------
	.section	.nv.shared.reserved.0,"aw",@nobits
	.weak		__nv_reservedSMEM_offset_0_alias
	.size		__nv_reservedSMEM_offset_0_alias, 0, 0
	.other		__nv_reservedSMEM_offset_0_alias,@"STO_CUDA_RESERVED_SHARED STV_DEFAULT"
__nv_reservedSMEM_offset_0_alias:
	.zero		0


//--------------------- .nv.global                --------------------------
	.section	.nv.global,"aw",@nobits
.nv.global:
	.type		_ZN39_INTERNAL_a16bf198_4_k_cu_44e3bd82_38594cute1_E,@object
	.size		_ZN39_INTERNAL_a16bf198_4_k_cu_44e3bd82_38594cute1_E,(_ZN39_INTERNAL_a16bf198_4_k_cu_44e3bd82_38594cuda3std3__45__cpo6cbeginE - _ZN39_INTERNAL_a16bf198_4_k_cu_44e3bd82_38594cute1_E)
_ZN39_INTERNAL_a16bf198_4_k_cu_44e3bd82_38594cute1_E:
	.zero		1
	.type		_ZN39_INTERNAL_a16bf198_4_k_cu_44e3bd82_38594cuda3std3__45__cpo6cbeginE,@object
	.size		_ZN39_INTERNAL_a16bf198_4_k_cu_44e3bd82_38594cuda3std3__45__cpo6cbeginE,(_ZN39_INTERNAL_a16bf198_4_k_cu_44e3bd82_38594cuda3std3__48in_placeE - _ZN39_INTERNAL_a16bf198_4_k_cu_44e3bd82_38594cuda3std3__45__cpo6cbeginE)
_ZN39_INTERNAL_a16bf198_4_k_cu_44e3bd82_38594cuda3std3__45__cpo6cbeginE:
	.zero		1
	.type		_ZN39_INTERNAL_a16bf198_4_k_cu_44e3bd82_38594cuda3std3__48in_placeE,@object
	.size		_ZN39_INTERNAL_a16bf198_4_k_cu_44e3bd82_38594cuda3std3__48in_placeE,(_ZN39_INTERNAL_a16bf198_4_k_cu_44e3bd82_38594cuda3std6ranges3__45__cpo9iter_moveE - _ZN39_INTERNAL_a16bf198_4_k_cu_44e3bd82_38594cuda3std3__48in_placeE)
_ZN39_INTERNAL_a16bf198_4_k_cu_44e3bd82_38594cuda3std3__48in_placeE:
	.zero		1
	.type		_ZN39_INTERNAL_a16bf198_4_k_cu_44e3bd82_38594cuda3std6ranges3__45__cpo9iter_moveE,@object
	.size		_ZN39_INTERNAL_a16bf198_4_k_cu_44e3bd82_38594cuda3std6ranges3__45__cpo9iter_moveE,(_ZN39_INTERNAL_a16bf198_4_k_cu_44e3bd82_38594cuda3std3__45__cpo5beginE - _ZN39_INTERNAL_a16bf198_4_k_cu_44e3bd82_38594cuda3std6ranges3__45__cpo9iter_moveE)
_ZN39_INTERNAL_a16bf198_4_k_cu_44e3bd82_38594cuda3std6ranges3__45__cpo9iter_moveE:
	.zero		1
	.type		_ZN39_INTERNAL_a16bf198_4_k_cu_44e3bd82_38594cuda3std3__45__cpo5beginE,@object
	.size		_ZN39_INTERNAL_a16bf198_4_k_cu_44e3bd82_38594cuda3std3__45__cpo5beginE,(_ZN39_INTERNAL_a16bf198_4_k_cu_44e3bd82_38594cuda3std3__441_GLOBAL__N__a16bf198_4_k_cu_44e3bd82_38596ignoreE - _ZN39_INTERNAL_a16bf198_4_k_cu_44e3bd82_38594cuda3std3__45__cpo5beginE)
_ZN39_INTERNAL_a16bf198_4_k_cu_44e3bd82_38594cuda3std3__45__cpo5beginE:
	.zero		1
	.type		_ZN39_INTERNAL_a16bf198_4_k_cu_44e3bd82_38594cuda3std3__441_GLOBAL__N__a16bf198_4_k_cu_44e3bd82_38596ignoreE,@object
	.size		_ZN39_INTERNAL_a16bf198_4_k_cu_44e3bd82_38594cuda3std3__441_GLOBAL__N__a16bf198_4_k_cu_44e3bd82_38596ignoreE,(_ZN39_INTERNAL_a16bf198_4_k_cu_44e3bd82_38594cute7productE - _ZN39_INTERNAL_a16bf198_4_k_cu_44e3bd82_38594cuda3std3__441_GLOBAL__N__a16bf198_4_k_cu_44e3bd82_38596ignoreE)
_ZN39_INTERNAL_a16bf198_4_k_cu_44e3bd82_38594cuda3std3__441_GLOBAL__N__a16bf198_4_k_cu_44e3bd82_38596ignoreE:
	.zero		1
	.type		_ZN39_INTERNAL_a16bf198_4_k_cu_44e3bd82_38594cute7productE,@object
	.size		_ZN39_INTERNAL_a16bf198_4_k_cu_44e3bd82_38594cute7productE,(_ZN39_INTERNAL_a16bf198_4_k_cu_44e3bd82_38594cuda3std3__45__cpo3endE - _ZN39_INTERNAL_a16bf198_4_k_cu_44e3bd82_38594cute7productE)
_ZN39_INTERNAL_a16bf198_4_k_cu_44e3bd82_38594cute7productE:
	.zero		1
	.type		_ZN39_INTERNAL_a16bf198_4_k_cu_44e3bd82_38594cuda3std3__45__cpo3endE,@object
	.size		_ZN39_INTERNAL_a16bf198_4_k_cu_44e3bd82_38594cuda3std3__45__cpo3endE,(_ZN39_INTERNAL_a16bf198_4_k_cu_44e3bd82_38594cuda3std3__419piecewise_constructE - _ZN39_INTERNAL_a16bf198_4_k_cu_44e3bd82_38594cuda3std3__45__cpo3endE)
_ZN39_INTERNAL_a16bf198_4_k_cu_44e3bd82_38594cuda3std3__45__cpo3endE:
	.zero		1
	.type		_ZN39_INTERNAL_a16bf198_4_k_cu_44e3bd82_38594cuda3std3__419piecewise_constructE,@object
	.size		_ZN39_INTERNAL_a16bf198_4_k_cu_44e3bd82_38594cuda3std3__419piecewise_constructE,(_ZN39_INTERNAL_a16bf198_4_k_cu_44e3bd82_38594cuda3std3__45__cpo4cendE - _ZN39_INTERNAL_a16bf198_4_k_cu_44e3bd82_38594cuda3std3__419piecewise_constructE)
_ZN39_INTERNAL_a16bf198_4_k_cu_44e3bd82_38594cuda3std3__419piecewise_constructE:
	.zero		1
	.type		_ZN39_INTERNAL_a16bf198_4_k_cu_44e3bd82_38594cuda3std3__45__cpo4cendE,@object
	.size		_ZN39_INTERNAL_a16bf198_4_k_cu_44e3bd82_38594cuda3std3__45__cpo4cendE,(_ZN39_INTERNAL_a16bf198_4_k_cu_44e3bd82_38594cuda3std6ranges3__45__cpo4swapE - _ZN39_INTERNAL_a16bf198_4_k_cu_44e3bd82_38594cuda3std3__45__cpo4cendE)
_ZN39_INTERNAL_a16bf198_4_k_cu_44e3bd82_38594cuda3std3__45__cpo4cendE:
	.zero		1
	.type		_ZN39_INTERNAL_a16bf198_4_k_cu_44e3bd82_38594cuda3std6ranges3__45__cpo4swapE,@object
	.size		_ZN39_INTERNAL_a16bf198_4_k_cu_44e3bd82_38594cuda3std6ranges3__45__cpo4swapE,(.L_7 - _ZN39_INTERNAL_a16bf198_4_k_cu_44e3bd82_38594cuda3std6ranges3__45__cpo4swapE)
_ZN39_INTERNAL_a16bf198_4_k_cu_44e3bd82_38594cuda3std6ranges3__45__cpo4swapE:
	.zero		1
.L_7:


//--------------------- .nv.constant0._ZN7cutlass13device_kernelINS_4conv6kernel13ConvUniversalINS1_16ConvProblemShapeILNS1_8OperatorE1ELi2EEENS1_10collective14CollectiveConvINS1_46MainloopSm90TmaGmmaWarpSpecializedImplicitGemmILS5_1ELi4ELi2EN4cute5tupleIJNSA_1CILi2EEENSC_ILi1EEESE_EEENS1_36KernelImplicitTmaWarpSpecializedSm90ELi1EEENSB_IJNSC_ILi256EEENSC_ILi128EEENSB_IJNSC_ILi64EEEEEEEEENS_6half_tESN_NSA_8TiledMMAINSA_8MMA_AtomIJNSA_4SM904GMMA26MMA_64x128x16_F32F16F16_SSILNSR_5MajorE0ELST_1ELNSR_7ScaleInE1ELSU_1EEEEEENSA_6LayoutINSB_IJSE_SE_SE_EEENSB_IJNSC_ILi0EEESZ_SZ_EEEEENSB_IJNSA_10UnderscoreES12_S12_EEEEENS7_6detail26Sm90ImplicitGemmTileTraitsINSA_20SM90_TMA_LOAD_IM2COLENSA_14ComposedLayoutINSA_7SwizzleILi3ELi4ELi3EEENSA_18smem_ptr_flag_bitsILi16EEENSX_INSB_IJNSB_IJNSC_ILi8EEENSC_ILi32EEEEEENSB_IJSK_SE_EEENSB_IJSE_NSC_ILi4EEEEEEEEENSB_IJNSB_IJSK_NSC_ILi512EEEEEENSB_IJSE_SZ_EEENSB_IJSZ_NSC_ILi16384EEEEEEEEEEEEEvEENS16_INSA_23SM90_TMA_LOAD_MULTICASTENS18_IS1A_S1C_NSX_INSB_IJNSB_IJSK_SD_EEENSB_IJS1D_S1D_EEES1I_EEENSB_IJNSB_IJSE_NSC_ILi4096EEEEEES1L_NSB_IJSZ_NSC_ILi8192EEEEEEEEEEEEEvEEEENS_8epilogue10collective6detail29Sm90TmaWarpSpecializedAdapterINS27_15DefaultEpilogueISN_NSB_IJNSB_IJlllEEESE_SZ_EEES2C_NS26_6thread17LinearCombinationISN_Li1EffLNS2D_9ScaleType4KindE0ELNS_15FloatRoundStyleE2ESN_EENS_4gemm15EpilogueDefaultEEEEEvvEEEEvNT_6ParamsE --------------------------
	.section	.nv.constant0._ZN7cutlass13device_kernelINS_4conv6kernel13ConvUniversalINS1_16ConvProblemShapeILNS1_8OperatorE1ELi2EEENS1_10collective14CollectiveConvINS1_46MainloopSm90TmaGmmaWarpSpecializedImplicitGemmILS5_1ELi4ELi2EN4cute5tupleIJNSA_1CILi2EEENSC_ILi1EEESE_EEENS1_36KernelImplicitTmaWarpSpecializedSm90ELi1EEENSB_IJNSC_ILi256EEENSC_ILi128EEENSB_IJNSC_ILi64EEEEEEEEENS_6half_tESN_NSA_8TiledMMAINSA_8MMA_AtomIJNSA_4SM904GMMA26MMA_64x128x16_F32F16F16_SSILNSR_5MajorE0ELST_1ELNSR_7ScaleInE1ELSU_1EEEEEENSA_6LayoutINSB_IJSE_SE_SE_EEENSB_IJNSC_ILi0EEESZ_SZ_EEEEENSB_IJNSA_10UnderscoreES12_S12_EEEEENS7_6detail26Sm90ImplicitGemmTileTraitsINSA_20SM90_TMA_LOAD_IM2COLENSA_14ComposedLayoutINSA_7SwizzleILi3ELi4ELi3EEENSA_18smem_ptr_flag_bitsILi16EEENSX_INSB_IJNSB_IJNSC_ILi8EEENSC_ILi32EEEEEENSB_IJSK_SE_EEENSB_IJSE_NSC_ILi4EEEEEEEEENSB_IJNSB_IJSK_NSC_ILi512EEEEEENSB_IJSE_SZ_EEENSB_IJSZ_NSC_ILi16384EEEEEEEEEEEEEvEENS16_INSA_23SM90_TMA_LOAD_MULTICASTENS18_IS1A_S1C_NSX_INSB_IJNSB_IJSK_SD_EEENSB_IJS1D_S1D_EEES1I_EEENSB_IJNSB_IJSE_NSC_ILi4096EEEEEES1L_NSB_IJSZ_NSC_ILi8192EEEEEEEEEEEEEvEEEENS_8epilogue10collective6detail29Sm90TmaWarpSpecializedAdapterINS27_15DefaultEpilogueISN_NSB_IJNSB_IJlllEEESE_SZ_EEES2C_NS26_6thread17LinearCombinationISN_Li1EffLNS2D_9ScaleType4KindE0ELNS_15FloatRoundStyleE2ESN_EENS_4gemm15EpilogueDefaultEEEEEvvEEEEvNT_6ParamsE,"a",@progbits
	.sectionflags	@""
	.align	4
.nv.constant0._ZN7cutlass13device_kernelINS_4conv6kernel13ConvUniversalINS1_16ConvProblemShapeILNS1_8OperatorE1ELi2EEENS1_10collective14CollectiveConvINS1_46MainloopSm90TmaGmmaWarpSpecializedImplicitGemmILS5_1ELi4ELi2EN4cute5tupleIJNSA_1CILi2EEENSC_ILi1EEESE_EEENS1_36KernelImplicitTmaWarpSpecializedSm90ELi1EEENSB_IJNSC_ILi256EEENSC_ILi128EEENSB_IJNSC_ILi64EEEEEEEEENS_6half_tESN_NSA_8TiledMMAINSA_8MMA_AtomIJNSA_4SM904GMMA26MMA_64x128x16_F32F16F16_SSILNSR_5MajorE0ELST_1ELNSR_7ScaleInE1ELSU_1EEEEEENSA_6LayoutINSB_IJSE_SE_SE_EEENSB_IJNSC_ILi0EEESZ_SZ_EEEEENSB_IJNSA_10UnderscoreES12_S12_EEEEENS7_6detail26Sm90ImplicitGemmTileTraitsINSA_20SM90_TMA_LOAD_IM2COLENSA_14ComposedLayoutINSA_7SwizzleILi3ELi4ELi3EEENSA_18smem_ptr_flag_bitsILi16EEENSX_INSB_IJNSB_IJNSC_ILi8EEENSC_ILi32EEEEEENSB_IJSK_SE_EEENSB_IJSE_NSC_ILi4EEEEEEEEENSB_IJNSB_IJSK_NSC_ILi512EEEEEENSB_IJSE_SZ_EEENSB_IJSZ_NSC_ILi16384EEEEEEEEEEEEEvEENS16_INSA_23SM90_TMA_LOAD_MULTICASTENS18_IS1A_S1C_NSX_INSB_IJNSB_IJSK_SD_EEENSB_IJS1D_S1D_EEES1I_EEENSB_IJNSB_IJSE_NSC_ILi4096EEEEEES1L_NSB_IJSZ_NSC_ILi8192EEEEEEEEEEEEEvEEEENS_8epilogue10collective6detail29Sm90TmaWarpSpecializedAdapterINS27_15DefaultEpilogueISN_NSB_IJNSB_IJlllEEESE_SZ_EEES2C_NS26_6thread17LinearCombinationISN_Li1EffLNS2D_9ScaleType4KindE0ELNS_15FloatRoundStyleE2ESN_EENS_4gemm15EpilogueDefaultEEEEEvvEEEEvNT_6ParamsE:
	.zero		1536


//--------------------- SYMBOLS --------------------------

	.type		.nv.reservedSmem.offset0,@object
	.size		.nv.reservedSmem.offset0,0x4
